	.target	sm_90a

	.elftype	@"ET_EXEC"


//--------------------- .note.nv.tkinfo           --------------------------
	.section	.note.nv.tkinfo,"",@"SHT_NOTE"
	.sectionflags	@"SHF_NOTE_NV_TKINFO"
	.tkinfo
        /*0018*/ 	.word	0x00000002
        /*0030*/ 	.string	""
        /*0030*/ 	.string	"ptxas"
        /*0030*/ 	.string	"Cuda compilation tools, release 13.0, V13.0.88"
        /*0030*/ 	.string	"Build cuda_13.0.r13.0/compiler.36424714_0"
        /*0030*/ 	.string	"-arch sm_90a -m 64 "



//--------------------- .note.nv.cuinfo           --------------------------
	.section	.note.nv.cuinfo,"",@"SHT_NOTE"
	.sectionflags	@"SHF_NOTE_NV_CUINFO"
        /*0018*/ 	.short	0x0002
        /*001a*/ 	.short	0x005a
        /*001c*/ 	.short	0x0082
	.zero		2


//--------------------- .nv.info                  --------------------------
	.section	.nv.info,"",@"SHT_CUDA_INFO"
	.align	4


	//----- nvinfo : EIATTR_REGCOUNT
	.align		4
        /*0000*/ 	.byte	0x04, 0x2f
        /*0002*/ 	.short	(.L_15 - .L_14)
	.align		4
.L_14:
        /*0004*/ 	.word	index@(_ZN7cutlass13device_kernelINS_4gemm6kernel13GemmUniversalIN4cute5tupleIJiiiiEEENS1_10collective13CollectiveMmaINS1_34MainloopSm90TmaGmmaWarpSpecializedILi7ENS5_IJNS4_1CILi1EEESB_SB_EEENS1_32KernelTmaWarpSpecializedPingpongEEENS5_IJNSA_ILi64EEESF_NSA_ILi128EEEEEEaNS5_IJlSB_lEEEaSI_NS4_8TiledMMAINS4_8MMA_AtomIJNS4_4SM904GMMA26MMA_64x64x32_S32S8S8_SS_TNEEEENS4_6LayoutISC_NS5_IJNSA_ILi0EEESQ_SQ_EEEEENS5_IJNS4_10UnderscoreEST_ST_EEEEENS4_13SM90_TMA_LOADENS4_14ComposedLayoutINS4_7SwizzleILi3ELi4ELi3EEENS4_18smem_ptr_flag_bitsILi8EEENSP_INS5_IJNSA_ILi8EEESG_EEENS5_IJSG_SB_EEEEEEEvNS4_8identityESW_S16_vS17_EENS_8epilogue10collective6detail29Sm90TmaWarpSpecializedAdapterINS1A_15DefaultEpilogueIaSI_SI_NS19_6thread17LinearCombinationIaLi1EiiLNS1E_9ScaleType4KindE0ELNS_15FloatRoundStyleE2EaEENS1_15EpilogueDefaultEEEEEvvEEEEvNT_6ParamsE)
        /*0008*/ 	.word	0x000000a8


	//----- nvinfo : EIATTR_FRAME_SIZE
	.align		4
.L_15:
        /*000c*/ 	.byte	0x04, 0x11
        /*000e*/ 	.short	(.L_17 - .L_16)
	.align		4
.L_16:
        /*0010*/ 	.word	index@(_ZN7cutlass13device_kernelINS_4gemm6kernel13GemmUniversalIN4cute5tupleIJiiiiEEENS1_10collective13CollectiveMmaINS1_34MainloopSm90TmaGmmaWarpSpecializedILi7ENS5_IJNS4_1CILi1EEESB_SB_EEENS1_32KernelTmaWarpSpecializedPingpongEEENS5_IJNSA_ILi64EEESF_NSA_ILi128EEEEEEaNS5_IJlSB_lEEEaSI_NS4_8TiledMMAINS4_8MMA_AtomIJNS4_4SM904GMMA26MMA_64x64x32_S32S8S8_SS_TNEEEENS4_6LayoutISC_NS5_IJNSA_ILi0EEESQ_SQ_EEEEENS5_IJNS4_10UnderscoreEST_ST_EEEEENS4_13SM90_TMA_LOADENS4_14ComposedLayoutINS4_7SwizzleILi3ELi4ELi3EEENS4_18smem_ptr_flag_bitsILi8EEENSP_INS5_IJNSA_ILi8EEESG_EEENS5_IJSG_SB_EEEEEEEvNS4_8identityESW_S16_vS17_EENS_8epilogue10collective6detail29Sm90TmaWarpSpecializedAdapterINS1A_15DefaultEpilogueIaSI_SI_NS19_6thread17LinearCombinationIaLi1EiiLNS1E_9ScaleType4KindE0ELNS_15FloatRoundStyleE2EaEENS1_15EpilogueDefaultEEEEEvvEEEEvNT_6ParamsE)
        /*0014*/ 	.word	0x00000008


	//----- nvinfo : EIATTR_MIN_STACK_SIZE
	.align		4
.L_17:
        /*0018*/ 	.byte	0x04, 0x12
        /*001a*/ 	.short	(.L_19 - .L_18)
	.align		4
.L_18:
        /*001c*/ 	.word	index@(_ZN7cutlass13device_kernelINS_4gemm6kernel13GemmUniversalIN4cute5tupleIJiiiiEEENS1_10collective13CollectiveMmaINS1_34MainloopSm90TmaGmmaWarpSpecializedILi7ENS5_IJNS4_1CILi1EEESB_SB_EEENS1_32KernelTmaWarpSpecializedPingpongEEENS5_IJNSA_ILi64EEESF_NSA_ILi128EEEEEEaNS5_IJlSB_lEEEaSI_NS4_8TiledMMAINS4_8MMA_AtomIJNS4_4SM904GMMA26MMA_64x64x32_S32S8S8_SS_TNEEEENS4_6LayoutISC_NS5_IJNSA_ILi0EEESQ_SQ_EEEEENS5_IJNS4_10UnderscoreEST_ST_EEEEENS4_13SM90_TMA_LOADENS4_14ComposedLayoutINS4_7SwizzleILi3ELi4ELi3EEENS4_18smem_ptr_flag_bitsILi8EEENSP_INS5_IJNSA_ILi8EEESG_EEENS5_IJSG_SB_EEEEEEEvNS4_8identityESW_S16_vS17_EENS_8epilogue10collective6detail29Sm90TmaWarpSpecializedAdapterINS1A_15DefaultEpilogueIaSI_SI_NS19_6thread17LinearCombinationIaLi1EiiLNS1E_9ScaleType4KindE0ELNS_15FloatRoundStyleE2EaEENS1_15EpilogueDefaultEEEEEvvEEEEvNT_6ParamsE)
        /*0020*/ 	.word	0x00000008
.L_19:


//--------------------- .nv.compat                --------------------------
	.section	.nv.compat,"",@"SHT_CUDA_COMPAT_INFO"
	.align	4
        /*0000*/ 	.byte	0x02, 0x09, 0x01, 0x00, 0x02, 0x02, 0x04, 0x00, 0x02, 0x05, 0x05, 0x00, 0x03, 0x07, 0x01, 0x01
        /*0010*/ 	.byte	0x02, 0x03, 0x01, 0x00, 0x02, 0x06, 0x01, 0x00, 0x04, 0x0b, 0x08, 0x00, 0x00, 0x00, 0x00, 0x00
        /*0020*/ 	.byte	0x00, 0x00, 0x00, 0x00


//--------------------- .nv.info._ZN7cutlass13device_kernelINS_4gemm6kernel13GemmUniversalIN4cute5tupleIJiiiiEEENS1_10collective13CollectiveMmaINS1_34MainloopSm90TmaGmmaWarpSpecializedILi7ENS5_IJNS4_1CILi1EEESB_SB_EEENS1_32KernelTmaWarpSpecializedPingpongEEENS5_IJNSA_ILi64EEESF_NSA_ILi128EEEEEEaNS5_IJlSB_lEEEaSI_NS4_8TiledMMAINS4_8MMA_AtomIJNS4_4SM904GMMA26MMA_64x64x32_S32S8S8_SS_TNEEEENS4_6LayoutISC_NS5_IJNSA_ILi0EEESQ_SQ_EEEEENS5_IJNS4_10UnderscoreEST_ST_EEEEENS4_13SM90_TMA_LOADENS4_14ComposedLayoutINS4_7SwizzleILi3ELi4ELi3EEENS4_18smem_ptr_flag_bitsILi8EEENSP_INS5_IJNSA_ILi8EEESG_EEENS5_IJSG_SB_EEEEEEEvNS4_8identityESW_S16_vS17_EENS_8epilogue10collective6detail29Sm90TmaWarpSpecializedAdapterINS1A_15DefaultEpilogueIaSI_SI_NS19_6thread17LinearCombinationIaLi1EiiLNS1E_9ScaleType4KindE0ELNS_15FloatRoundStyleE2EaEENS1_15EpilogueDefaultEEEEEvvEEEEvNT_6ParamsE --------------------------
	.section	.nv.info._ZN7cutlass13device_kernelINS_4gemm6kernel13GemmUniversalIN4cute5tupleIJiiiiEEENS1_10collective13CollectiveMmaINS1_34MainloopSm90TmaGmmaWarpSpecializedILi7ENS5_IJNS4_1CILi1EEESB_SB_EEENS1_32KernelTmaWarpSpecializedPingpongEEENS5_IJNSA_ILi64EEESF_NSA_ILi128EEEEEEaNS5_IJlSB_lEEEaSI_NS4_8TiledMMAINS4_8MMA_AtomIJNS4_4SM904GMMA26MMA_64x64x32_S32S8S8_SS_TNEEEENS4_6LayoutISC_NS5_IJNSA_ILi0EEESQ_SQ_EEEEENS5_IJNS4_10UnderscoreEST_ST_EEEEENS4_13SM90_TMA_LOADENS4_14ComposedLayoutINS4_7SwizzleILi3ELi4ELi3EEENS4_18smem_ptr_flag_bitsILi8EEENSP_INS5_IJNSA_ILi8EEESG_EEENS5_IJSG_SB_EEEEEEEvNS4_8identityESW_S16_vS17_EENS_8epilogue10collective6detail29Sm90TmaWarpSpecializedAdapterINS1A_15DefaultEpilogueIaSI_SI_NS19_6thread17LinearCombinationIaLi1EiiLNS1E_9ScaleType4KindE0ELNS_15FloatRoundStyleE2EaEENS1_15EpilogueDefaultEEEEEvvEEEEvNT_6ParamsE,"",@"SHT_CUDA_INFO"
	.sectionflags	@""
	.align	4


	//----- nvinfo : EIATTR_CUDA_API_VERSION
	.align		4
        /*0000*/ 	.byte	0x04, 0x37
        /*0002*/ 	.short	(.L_21 - .L_20)
.L_20:
        /*0004*/ 	.word	0x00000082


	//----- nvinfo : EIATTR_KPARAM_INFO
	.align		4
.L_21:
        /*0008*/ 	.byte	0x04, 0x17
        /*000a*/ 	.short	(.L_23 - .L_22)
.L_22:
        /*000c*/ 	.word	0x00000000
        /*0010*/ 	.short	0x0000
        /*0012*/ 	.short	0x0070
        /*0014*/ 	.byte	0x00, 0xf0, 0x01, 0x10


	//----- nvinfo : EIATTR_SPARSE_MMA_MASK
	.align		4
.L_23:
        /*0018*/ 	.byte	0x03, 0x50
        /*001a*/ 	.short	0x0000


	//----- nvinfo : EIATTR_MAXREG_COUNT
	.align		4
        /*001c*/ 	.byte	0x03, 0x1b
        /*001e*/ 	.short	0x00a8


	//----- nvinfo : EIATTR_NUM_BARRIERS
	.align		4
        /*0020*/ 	.byte	0x02, 0x4c
        /*0022*/ 	.byte	0x01
	.zero		1


	//----- nvinfo : EIATTR_EXTERNS
	.align		4
        /*0024*/ 	.byte	0x04, 0x0f
        /*0026*/ 	.short	(.L_25 - .L_24)


	//   ....[0]....
	.align		4
.L_24:
        /*0028*/ 	.word	index@(__assertfail)


	//----- nvinfo : EIATTR_ANNOTATIONS
	.align		4
.L_25:
        /*002c*/ 	.byte	0x04, 0x55
        /*002e*/ 	.short	(.L_27 - .L_26)


	//   ....[0]....
.L_26:
        /*0030*/ 	.word	0x00000001
        /*0034*/ 	.byte	0x30, 0x0b, 0x00, 0x00, 0x01, 0x00, 0x00, 0x00, 0x70, 0x3d, 0x00, 0x00, 0x01, 0x00, 0x00, 0x00
        /*0044*/ 	.byte	0x60, 0x49, 0x00, 0x00


	//----- nvinfo : EIATTR_MERCURY_ISA_VERSION
	.align		4
.L_27:
        /*0048*/ 	.byte	0x03, 0x5f
        /*004a*/ 	.short	0x0101


	//----- nvinfo : EIATTR_INT_WARP_WIDE_INSTR_OFFSETS
	.align		4
        /*004c*/ 	.byte	0x04, 0x31
        /*004e*/ 	.short	(.L_29 - .L_28)


	//   ....[0]....
.L_28:
        /*0050*/ 	.word	0x00000440


	//   ....[1]....
        /*0054*/ 	.word	0x00000460


	//   ....[2]....
        /*0058*/ 	.word	0x000004e0


	//   ....[3]....
        /*005c*/ 	.word	0x000004f0


	//   ....[4]....
        /*0060*/ 	.word	0x00000500


	//   ....[5]....
        /*0064*/ 	.word	0x00000520


	//   ....[6]....
        /*0068*/ 	.word	0x000005b0


	//   ....[7]....
        /*006c*/ 	.word	0x000005d0


	//----- nvinfo : EIATTR_COOP_GROUP_MASK_REGIDS
	.align		4
.L_29:
        /*0070*/ 	.byte	0x04, 0x29
        /*0072*/ 	.short	(.L_31 - .L_30)


	//   ....[0]....
.L_30:
        /*0074*/ 	.word	0xffffffff


	//   ....[1]....
        /*0078*/ 	.word	0xffffffff


	//   ....[2]....
        /*007c*/ 	.word	0xffffffff


	//   ....[3]....
        /*0080*/ 	.word	0xffffffff


	//   ....[4]....
        /*0084*/ 	.word	0xffffffff


	//   ....[5]....
        /*0088*/ 	.word	0xffffffff


	//----- nvinfo : EIATTR_COOP_GROUP_INSTR_OFFSETS
	.align		4
.L_31:
        /*008c*/ 	.byte	0x04, 0x28
        /*008e*/ 	.short	(.L_33 - .L_32)


	//   ....[0]....
.L_32:
        /*0090*/ 	.word	0x00000070


	//   ....[1]....
        /*0094*/ 	.word	0x00000080


	//   ....[2]....
        /*0098*/ 	.word	0x00000140


	//   ....[3]....
        /*009c*/ 	.word	0x00000330


	//   ....[4]....
        /*00a0*/ 	.word	0x00000370


	//   ....[5]....
        /*00a4*/ 	.word	0x000003c0


	//----- nvinfo : EIATTR_REG_RECONFIG
	.align		4
.L_33:
        /*00a8*/ 	.byte	0x01, 0x54
	.zero		2


	//----- nvinfo : EIATTR_SYSCALL_OFFSETS
	.align		4
        /*00ac*/ 	.byte	0x04, 0x46
        /*00ae*/ 	.short	(.L_35 - .L_34)


	//   ....[0]....
.L_34:
        /*00b0*/ 	.word	0x00001670


	//----- nvinfo : EIATTR_MBARRIER_INSTR_OFFSETS
	.align		4
.L_35:
        /*00b4*/ 	.byte	0x04, 0x39
        /*00b6*/ 	.short	(.L_37 - .L_36)


	//   ....[0]....
.L_36:
        /*00b8*/ 	.word	0x00000240
        /*00bc*/ 	.word	0x000000ff
        /*00c0*/ 	.word	0x00000000
        /*00c4*/ 	.short	0x0100
        /*00c6*/ 	.byte	0x08
	.zero		1


	//   ....[1]....
        /*00c8*/ 	.word	0x00000250
        /*00cc*/ 	.word	0x000000ff
        /*00d0*/ 	.word	0x00000038
        /*00d4*/ 	.short	0x0100
        /*00d6*/ 	.byte	0x08
	.zero		1


	//   ....[2]....
        /*00d8*/ 	.word	0x00000260
        /*00dc*/ 	.word	0x000000ff
        /*00e0*/ 	.word	0x00000008
        /*00e4*/ 	.short	0x0100
        /*00e6*/ 	.byte	0x08
	.zero		1


	//   ....[3]....
        /*00e8*/ 	.word	0x00000270
        /*00ec*/ 	.word	0x000000ff
        /*00f0*/ 	.word	0x00000040
        /*00f4*/ 	.short	0x0100
        /*00f6*/ 	.byte	0x08
	.zero		1


	//   ....[4]....
        /*00f8*/ 	.word	0x00000280
        /*00fc*/ 	.word	0x000000ff
        /*0100*/ 	.word	0x00000010
        /*0104*/ 	.short	0x0100
        /*0106*/ 	.byte	0x08
	.zero		1


	//   ....[5]....
        /*0108*/ 	.word	0x00000290
        /*010c*/ 	.word	0x000000ff
        /*0110*/ 	.word	0x00000048
        /*0114*/ 	.short	0x0100
        /*0116*/ 	.byte	0x08
	.zero		1


	//   ....[6]....
        /*0118*/ 	.word	0x000002a0
        /*011c*/ 	.word	0x000000ff
        /*0120*/ 	.word	0x00000018
        /*0124*/ 	.short	0x0100
        /*0126*/ 	.byte	0x08
	.zero		1


	//   ....[7]....
        /*0128*/ 	.word	0x000002b0
        /*012c*/ 	.word	0x000000ff
        /*0130*/ 	.word	0x00000050
        /*0134*/ 	.short	0x0100
        /*0136*/ 	.byte	0x08
	.zero		1


	//   ....[8]....
        /*0138*/ 	.word	0x000002c0
        /*013c*/ 	.word	0x000000ff
        /*0140*/ 	.word	0x00000020
        /*0144*/ 	.short	0x0100
        /*0146*/ 	.byte	0x08
	.zero		1


	//   ....[9]....
        /*0148*/ 	.word	0x000002d0
        /*014c*/ 	.word	0x000000ff
        /*0150*/ 	.word	0x00000058
        /*0154*/ 	.short	0x0100
        /*0156*/ 	.byte	0x08
	.zero		1


	//   ....[10]....
        /*0158*/ 	.word	0x000002e0
        /*015c*/ 	.word	0x000000ff
        /*0160*/ 	.word	0x00000028
        /*0164*/ 	.short	0x0100
        /*0166*/ 	.byte	0x08
	.zero		1


	//   ....[11]....
        /*0168*/ 	.word	0x000002f0
        /*016c*/ 	.word	0x000000ff
        /*0170*/ 	.word	0x00000060
        /*0174*/ 	.short	0x0100
        /*0176*/ 	.byte	0x08
	.zero		1


	//   ....[12]....
        /*0178*/ 	.word	0x00000300
        /*017c*/ 	.word	0x000000ff
        /*0180*/ 	.word	0x00000030
        /*0184*/ 	.short	0x0100
        /*0186*/ 	.byte	0x08
	.zero		1


	//   ....[13]....
        /*0188*/ 	.word	0x00000310
        /*018c*/ 	.word	0x000000ff
        /*0190*/ 	.word	0x00000068
        /*0194*/ 	.short	0x0100
        /*0196*/ 	.byte	0x08
	.zero		1


	//   ....[14]....
        /*0198*/ 	.word	0x00000610
        /*019c*/ 	.word	0x000000ff
        /*01a0*/ 	.word	0x000000a0
        /*01a4*/ 	.short	0x0100
        /*01a6*/ 	.byte	0x08
	.zero		1


	//   ....[15]....
        /*01a8*/ 	.word	0x00000680
        /*01ac*/ 	.word	0x000000ff
        /*01b0*/ 	.word	0x000000a8
        /*01b4*/ 	.short	0x0100
        /*01b6*/ 	.byte	0x08
	.zero		1


	//   ....[16]....
        /*01b8*/ 	.word	0x000006a0
        /*01bc*/ 	.word	0x000000ff
        /*01c0*/ 	.word	0x00000080
        /*01c4*/ 	.short	0x0100
        /*01c6*/ 	.byte	0x09
	.zero		1


	//   ....[17]....
        /*01c8*/ 	.word	0x000006b0
        /*01cc*/ 	.word	0x000000ff
        /*01d0*/ 	.word	0x00000088
        /*01d4*/ 	.short	0x0100
        /*01d6*/ 	.byte	0x09
	.zero		1


	//   ....[18]....
        /*01d8*/ 	.word	0x000006c0
        /*01dc*/ 	.word	0x000000ff
        /*01e0*/ 	.word	0x00000090
        /*01e4*/ 	.short	0x0100
        /*01e6*/ 	.byte	0x09
	.zero		1


	//   ....[19]....
        /*01e8*/ 	.word	0x000006d0
        /*01ec*/ 	.word	0x000000ff
        /*01f0*/ 	.word	0x00000098
        /*01f4*/ 	.short	0x0100
        /*01f6*/ 	.byte	0x09
	.zero		1


	//   ....[20]....
        /*01f8*/ 	.word	0x00001550
        /*01fc*/ 	.word	0x0000003d
        /*0200*/ 	.word	0x00000000
        /*0204*/ 	.short	0x010a
        /*0206*/ 	.byte	0x2a
	.zero		1


	//   ....[21]....
        /*0208*/ 	.word	0x00001700
        /*020c*/ 	.word	0x00000003
        /*0210*/ 	.word	0x00000000
        /*0214*/ 	.short	0x010a
        /*0216*/ 	.byte	0x3f
	.zero		1


	//   ....[22]....
        /*0218*/ 	.word	0x00001740
        /*021c*/ 	.word	0x00000003
        /*0220*/ 	.word	0x00000000
        /*0224*/ 	.short	0x010a
        /*0226*/ 	.byte	0x3f
	.zero		1


	//   ....[23]....
        /*0228*/ 	.word	0x00001a40
        /*022c*/ 	.word	0x000000ff
        /*0230*/ 	.word	0x00000000
        /*0234*/ 	.short	0x010a
        /*0236*/ 	.byte	0x04
	.zero		1


	//   ....[24]....
        /*0238*/ 	.word	0x00001a80
        /*023c*/ 	.word	0x000000ff
        /*0240*/ 	.word	0x00000000
        /*0244*/ 	.short	0x010a
        /*0246*/ 	.byte	0x04
	.zero		1


	//   ....[25]....
        /*0248*/ 	.word	0x00001ce0
        /*024c*/ 	.word	0x000000ff
        /*0250*/ 	.word	0x00000000
        /*0254*/ 	.short	0x0101
        /*0256*/ 	.byte	0x04
	.zero		1


	//   ....[26]....
        /*0258*/ 	.word	0x00001dd0
        /*025c*/ 	.word	0x0000003e
        /*0260*/ 	.word	0x00000000
        /*0264*/ 	.short	0x0101
        /*0266*/ 	.byte	0x2f
	.zero		1


	//   ....[27]....
        /*0268*/ 	.word	0x00001ec0
        /*026c*/ 	.word	0x000000ff
        /*0270*/ 	.word	0x00000000
        /*0274*/ 	.short	0x0101
        /*0276*/ 	.byte	0x04
	.zero		1


	//   ....[28]....
        /*0278*/ 	.word	0x00001f70
        /*027c*/ 	.word	0x0000003d
        /*0280*/ 	.word	0x00000010
        /*0284*/ 	.short	0x010a
        /*0286*/ 	.byte	0x2a
	.zero		1


	//   ....[29]....
        /*0288*/ 	.word	0x00003d90
        /*028c*/ 	.word	0x00000040
        /*0290*/ 	.word	0x00000000
        /*0294*/ 	.short	0x0101
        /*0296*/ 	.byte	0x2f
	.zero		1


	//   ....[30]....
        /*0298*/ 	.word	0x000046f0
        /*029c*/ 	.word	0x0000000a
        /*02a0*/ 	.word	0x00000038
        /*02a4*/ 	.short	0x010a
        /*02a6*/ 	.byte	0x3f
	.zero		1


	//   ....[31]....
        /*02a8*/ 	.word	0x00004ac0
        /*02ac*/ 	.word	0x00000008
        /*02b0*/ 	.word	0x000000a8
        /*02b4*/ 	.short	0x0101
        /*02b6*/ 	.byte	0x3f
	.zero		1


	//   ....[32]....
        /*02b8*/ 	.word	0x00005210
        /*02bc*/ 	.word	0x00000009
        /*02c0*/ 	.word	0x00000000
        /*02c4*/ 	.short	0x010a
        /*02c6*/ 	.byte	0x3f
	.zero		1


	//   ....[33]....
        /*02c8*/ 	.word	0x00005290
        /*02cc*/ 	.word	0x00000008
        /*02d0*/ 	.word	0x00000000
        /*02d4*/ 	.short	0x010a
        /*02d6*/ 	.byte	0x3f
	.zero		1


	//   ....[34]....
        /*02d8*/ 	.word	0x00005320
        /*02dc*/ 	.word	0x00000009
        /*02e0*/ 	.word	0x00000000
        /*02e4*/ 	.short	0x010a
        /*02e6*/ 	.byte	0x3f
	.zero		1


	//   ....[35]....
        /*02e8*/ 	.word	0x000053b0
        /*02ec*/ 	.word	0x00000008
        /*02f0*/ 	.word	0x00000000
        /*02f4*/ 	.short	0x010a
        /*02f6*/ 	.byte	0x3f
	.zero		1


	//   ....[36]....
        /*02f8*/ 	.word	0x00005440
        /*02fc*/ 	.word	0x00000009
        /*0300*/ 	.word	0x00000000
        /*0304*/ 	.short	0x010a
        /*0306*/ 	.byte	0x3f
	.zero		1


	//   ....[37]....
        /*0308*/ 	.word	0x000054d0
        /*030c*/ 	.word	0x00000006
        /*0310*/ 	.word	0x00000000
        /*0314*/ 	.short	0x010a
        /*0316*/ 	.byte	0x3f
	.zero		1


	//   ....[38]....
        /*0318*/ 	.word	0x00005560
        /*031c*/ 	.word	0x00000003
        /*0320*/ 	.word	0x00000000
        /*0324*/ 	.short	0x010a
        /*0326*/ 	.byte	0x3f
	.zero		1


	//   ....[39]....
        /*0328*/ 	.word	0x000055c0
        /*032c*/ 	.word	0x0000003f
        /*0330*/ 	.word	0x00000000
        /*0334*/ 	.short	0x010a
        /*0336*/ 	.byte	0x3f
	.zero		1


	//   ....[40]....
        /*0338*/ 	.word	0x00005610
        /*033c*/ 	.word	0x00000003
        /*0340*/ 	.word	0x00000000
        /*0344*/ 	.short	0x010a
        /*0346*/ 	.byte	0x3f
	.zero		1


	//   ....[41]....
        /*0348*/ 	.word	0x00005670
        /*034c*/ 	.word	0x00000004
        /*0350*/ 	.word	0x00000000
        /*0354*/ 	.short	0x010a
        /*0356*/ 	.byte	0x3f
	.zero		1


	//   ....[42]....
        /*0358*/ 	.word	0x000056c0
        /*035c*/ 	.word	0x0000003f
        /*0360*/ 	.word	0x00000010
        /*0364*/ 	.short	0x010a
        /*0366*/ 	.byte	0x3f
	.zero		1


	//   ....[43]....
        /*0368*/ 	.word	0x00005790
        /*036c*/ 	.word	0x0000000a
        /*0370*/ 	.word	0x00000038
        /*0374*/ 	.short	0x010a
        /*0376*/ 	.byte	0x3f
	.zero		1


	//   ....[44]....
        /*0378*/ 	.word	0x00005860
        /*037c*/ 	.word	0x00000009
        /*0380*/ 	.word	0x00000000
        /*0384*/ 	.short	0x010a
        /*0386*/ 	.byte	0x3f
	.zero		1


	//   ....[45]....
        /*0388*/ 	.word	0x000058b0
        /*038c*/ 	.word	0x00000008
        /*0390*/ 	.word	0x00000000
        /*0394*/ 	.short	0x010a
        /*0396*/ 	.byte	0x3f
	.zero		1


	//   ....[46]....
        /*0398*/ 	.word	0x00005900
        /*039c*/ 	.word	0x00000009
        /*03a0*/ 	.word	0x00000000
        /*03a4*/ 	.short	0x010a
        /*03a6*/ 	.byte	0x3f
	.zero		1


	//   ....[47]....
        /*03a8*/ 	.word	0x00005950
        /*03ac*/ 	.word	0x00000008
        /*03b0*/ 	.word	0x00000000
        /*03b4*/ 	.short	0x010a
        /*03b6*/ 	.byte	0x3f
	.zero		1


	//   ....[48]....
        /*03b8*/ 	.word	0x000059a0
        /*03bc*/ 	.word	0x00000009
        /*03c0*/ 	.word	0x00000000
        /*03c4*/ 	.short	0x010a
        /*03c6*/ 	.byte	0x3f
	.zero		1


	//   ....[49]....
        /*03c8*/ 	.word	0x000059f0
        /*03cc*/ 	.word	0x00000006
        /*03d0*/ 	.word	0x00000000
        /*03d4*/ 	.short	0x010a
        /*03d6*/ 	.byte	0x3f
	.zero		1


	//----- nvinfo : EIATTR_NUM_MBARRIERS
	.align		4
.L_37:
        /*03d8*/ 	.byte	0x03, 0x38
        /*03da*/ 	.short	0x0014


	//----- nvinfo : EIATTR_EXIT_INSTR_OFFSETS
	.align		4
        /*03dc*/ 	.byte	0x04, 0x1c
        /*03de*/ 	.short	(.L_39 - .L_38)


	//   ....[0]....
.L_38:
        /*03e0*/ 	.word	0x00001200


	//   ....[1]....
        /*03e4*/ 	.word	0x00001260


	//   ....[2]....
        /*03e8*/ 	.word	0x00004420


	//   ....[3]....
        /*03ec*/ 	.word	0x00004450


	//   ....[4]....
        /*03f0*/ 	.word	0x000055b0


	//----- nvinfo : EIATTR_MAX_THREADS
	.align		4
.L_39:
        /*03f4*/ 	.byte	0x04, 0x05
        /*03f6*/ 	.short	(.L_41 - .L_40)
.L_40:
        /*03f8*/ 	.word	0x00000180
        /*03fc*/ 	.word	0x00000001
        /*0400*/ 	.word	0x00000001


	//----- nvinfo : EIATTR_CRS_STACK_SIZE
	.align		4
.L_41:
        /*0404*/ 	.byte	0x04, 0x1e
        /*0406*/ 	.short	(.L_43 - .L_42)
.L_42:
        /*0408*/ 	.word	0x00000000


	//----- nvinfo : EIATTR_CBANK_PARAM_SIZE
	.align		4
.L_43:
        /*040c*/ 	.byte	0x03, 0x19
        /*040e*/ 	.short	0x0470


	//----- nvinfo : EIATTR_PARAM_CBANK
	.align		4
        /*0410*/ 	.byte	0x04, 0x0a
        /*0412*/ 	.short	(.L_45 - .L_44)
	.align		4
.L_44:
        /*0414*/ 	.word	index@(.nv.constant0._ZN7cutlass13device_kernelINS_4gemm6kernel13GemmUniversalIN4cute5tupleIJiiiiEEENS1_10collective13CollectiveMmaINS1_34MainloopSm90TmaGmmaWarpSpecializedILi7ENS5_IJNS4_1CILi1EEESB_SB_EEENS1_32KernelTmaWarpSpecializedPingpongEEENS5_IJNSA_ILi64EEESF_NSA_ILi128EEEEEEaNS5_IJlSB_lEEEaSI_NS4_8TiledMMAINS4_8MMA_AtomIJNS4_4SM904GMMA26MMA_64x64x32_S32S8S8_SS_TNEEEENS4_6LayoutISC_NS5_IJNSA_ILi0EEESQ_SQ_EEEEENS5_IJNS4_10UnderscoreEST_ST_EEEEENS4_13SM90_TMA_LOADENS4_14ComposedLayoutINS4_7SwizzleILi3ELi4ELi3EEENS4_18smem_ptr_flag_bitsILi8EEENSP_INS5_IJNSA_ILi8EEESG_EEENS5_IJSG_SB_EEEEEEEvNS4_8identityESW_S16_vS17_EENS_8epilogue10collective6detail29Sm90TmaWarpSpecializedAdapterINS1A_15DefaultEpilogueIaSI_SI_NS19_6thread17LinearCombinationIaLi1EiiLNS1E_9ScaleType4KindE0ELNS_15FloatRoundStyleE2EaEENS1_15EpilogueDefaultEEEEEvvEEEEvNT_6ParamsE)
        /*0418*/ 	.short	0x0210
        /*041a*/ 	.short	0x0470


	//----- nvinfo : EIATTR_SW_WAR
	.align		4
.L_45:
        /*041c*/ 	.byte	0x04, 0x36
        /*041e*/ 	.short	(.L_47 - .L_46)
.L_46:
        /*0420*/ 	.word	0x00000008
.L_47:


//--------------------- .nv.callgraph             --------------------------
	.section	.nv.callgraph,"",@"SHT_CUDA_CALLGRAPH"
	.align	4
	.sectionentsize	8
	.align		4
        /*0000*/ 	.word	0x00000000
	.align		4
        /*0004*/ 	.word	0xffffffff
	.align		4
        /*0008*/ 	.word	index@(_ZN7cutlass13device_kernelINS_4gemm6kernel13GemmUniversalIN4cute5tupleIJiiiiEEENS1_10collective13CollectiveMmaINS1_34MainloopSm90TmaGmmaWarpSpecializedILi7ENS5_IJNS4_1CILi1EEESB_SB_EEENS1_32KernelTmaWarpSpecializedPingpongEEENS5_IJNSA_ILi64EEESF_NSA_ILi128EEEEEEaNS5_IJlSB_lEEEaSI_NS4_8TiledMMAINS4_8MMA_AtomIJNS4_4SM904GMMA26MMA_64x64x32_S32S8S8_SS_TNEEEENS4_6LayoutISC_NS5_IJNSA_ILi0EEESQ_SQ_EEEEENS5_IJNS4_10UnderscoreEST_ST_EEEEENS4_13SM90_TMA_LOADENS4_14ComposedLayoutINS4_7SwizzleILi3ELi4ELi3EEENS4_18smem_ptr_flag_bitsILi8EEENSP_INS5_IJNSA_ILi8EEESG_EEENS5_IJSG_SB_EEEEEEEvNS4_8identityESW_S16_vS17_EENS_8epilogue10collective6detail29Sm90TmaWarpSpecializedAdapterINS1A_15DefaultEpilogueIaSI_SI_NS19_6thread17LinearCombinationIaLi1EiiLNS1E_9ScaleType4KindE0ELNS_15FloatRoundStyleE2EaEENS1_15EpilogueDefaultEEEEEvvEEEEvNT_6ParamsE)
	.align		4
        /*000c*/ 	.word	index@(__assertfail)
	.align		4
        /*0010*/ 	.word	0x00000000
	.align		4
        /*0014*/ 	.word	0xfffffffe
	.align		4
        /*0018*/ 	.word	0x00000000
	.align		4
        /*001c*/ 	.word	0xfffffffd
	.align		4
        /*0020*/ 	.word	0x00000000
	.align		4
        /*0024*/ 	.word	0xfffffffc


//--------------------- .nv.constant4             --------------------------
	.section	.nv.constant4,"a",@progbits
	.align	8
	.align		8
.nv.constant4:
        /*0000*/ 	.dword	__assertfail
	.align		8
        /*0008*/ 	.dword	__unnamed_1
	.align		8
        /*0010*/ 	.dword	_ZN40_INTERNAL_d50afbbc_4_k_cu_75dec5a2_191654cuda3std3__45__cpo5beginE
	.align		8
        /*0018*/ 	.dword	_ZN40_INTERNAL_d50afbbc_4_k_cu_75dec5a2_191654cuda3std3__45__cpo3endE
	.align		8
        /*0020*/ 	.dword	_ZN40_INTERNAL_d50afbbc_4_k_cu_75dec5a2_191654cuda3std3__45__cpo6cbeginE
	.align		8
        /*0028*/ 	.dword	_ZN40_INTERNAL_d50afbbc_4_k_cu_75dec5a2_191654cuda3std3__45__cpo4cendE
	.align		8
        /*0030*/ 	.dword	_ZN40_INTERNAL_d50afbbc_4_k_cu_75dec5a2_191654cuda3std3__442_GLOBAL__N__d50afbbc_4_k_cu_75dec5a2_191656ignoreE
	.align		8
        /*0038*/ 	.dword	_ZN40_INTERNAL_d50afbbc_4_k_cu_75dec5a2_191654cuda3std3__419piecewise_constructE
	.align		8
        /*0040*/ 	.dword	_ZN40_INTERNAL_d50afbbc_4_k_cu_75dec5a2_191654cuda3std3__48in_placeE
	.align		8
        /*0048*/ 	.dword	_ZN40_INTERNAL_d50afbbc_4_k_cu_75dec5a2_191654cuda3std6ranges3__45__cpo4swapE
	.align		8
        /*0050*/ 	.dword	_ZN40_INTERNAL_d50afbbc_4_k_cu_75dec5a2_191654cuda3std6ranges3__45__cpo9iter_moveE
	.align		8
        /*0058*/ 	.dword	_ZN40_INTERNAL_d50afbbc_4_k_cu_75dec5a2_191654cute7productE
	.align		8
        /*0060*/ 	.dword	_ZN40_INTERNAL_d50afbbc_4_k_cu_75dec5a2_191654cute1_E
	.align		8
        /*0068*/ 	.dword	$str$22
	.align		8
        /*0070*/ 	.dword	$str$23


//--------------------- .text._ZN7cutlass13device_kernelINS_4gemm6kernel13GemmUniversalIN4cute5tupleIJiiiiEEENS1_10collective13CollectiveMmaINS1_34MainloopSm90TmaGmmaWarpSpecializedILi7ENS5_IJNS4_1CILi1EEESB_SB_EEENS1_32KernelTmaWarpSpecializedPingpongEEENS5_IJNSA_ILi64EEESF_NSA_ILi128EEEEEEaNS5_IJlSB_lEEEaSI_NS4_8TiledMMAINS4_8MMA_AtomIJNS4_4SM904GMMA26MMA_64x64x32_S32S8S8_SS_TNEEEENS4_6LayoutISC_NS5_IJNSA_ILi0EEESQ_SQ_EEEEENS5_IJNS4_10UnderscoreEST_ST_EEEEENS4_13SM90_TMA_LOADENS4_14ComposedLayoutINS4_7SwizzleILi3ELi4ELi3EEENS4_18smem_ptr_flag_bitsILi8EEENSP_INS5_IJNSA_ILi8EEESG_EEENS5_IJSG_SB_EEEEEEEvNS4_8identityESW_S16_vS17_EENS_8epilogue10collective6detail29Sm90TmaWarpSpecializedAdapterINS1A_15DefaultEpilogueIaSI_SI_NS19_6thread17LinearCombinationIaLi1EiiLNS1E_9ScaleType4KindE0ELNS_15FloatRoundStyleE2EaEENS1_15EpilogueDefaultEEEEEvvEEEEvNT_6ParamsE --------------------------
	.section	.text._ZN7cutlass13device_kernelINS_4gemm6kernel13GemmUniversalIN4cute5tupleIJiiiiEEENS1_10collective13CollectiveMmaINS1_34MainloopSm90TmaGmmaWarpSpecializedILi7ENS5_IJNS4_1CILi1EEESB_SB_EEENS1_32KernelTmaWarpSpecializedPingpongEEENS5_IJNSA_ILi64EEESF_NSA_ILi128EEEEEEaNS5_IJlSB_lEEEaSI_NS4_8TiledMMAINS4_8MMA_AtomIJNS4_4SM904GMMA26MMA_64x64x32_S32S8S8_SS_TNEEEENS4_6LayoutISC_NS5_IJNSA_ILi0EEESQ_SQ_EEEEENS5_IJNS4_10UnderscoreEST_ST_EEEEENS4_13SM90_TMA_LOADENS4_14ComposedLayoutINS4_7SwizzleILi3ELi4ELi3EEENS4_18smem_ptr_flag_bitsILi8EEENSP_INS5_IJNSA_ILi8EEESG_EEENS5_IJSG_SB_EEEEEEEvNS4_8identityESW_S16_vS17_EENS_8epilogue10collective6detail29Sm90TmaWarpSpecializedAdapterINS1A_15DefaultEpilogueIaSI_SI_NS19_6thread17LinearCombinationIaLi1EiiLNS1E_9ScaleType4KindE0ELNS_15FloatRoundStyleE2EaEENS1_15EpilogueDefaultEEEEEvvEEEEvNT_6ParamsE,"ax",@progbits
	.align	128
.text._ZN7cutlass13device_kernelINS_4gemm6kernel13GemmUniversalIN4cute5tupleIJiiiiEEENS1_10collective13CollectiveMmaINS1_34MainloopSm90TmaGmmaWarpSpecializedILi7ENS5_IJNS4_1CILi1EEESB_SB_EEENS1_32KernelTmaWarpSpecializedPingpongEEENS5_IJNSA_ILi64EEESF_NSA_ILi128EEEEEEaNS5_IJlSB_lEEEaSI_NS4_8TiledMMAINS4_8MMA_AtomIJNS4_4SM904GMMA26MMA_64x64x32_S32S8S8_SS_TNEEEENS4_6LayoutISC_NS5_IJNSA_ILi0EEESQ_SQ_EEEEENS5_IJNS4_10UnderscoreEST_ST_EEEEENS4_13SM90_TMA_LOADENS4_14ComposedLayoutINS4_7SwizzleILi3ELi4ELi3EEENS4_18smem_ptr_flag_bitsILi8EEENSP_INS5_IJNSA_ILi8EEESG_EEENS5_IJSG_SB_EEEEEEEvNS4_8identityESW_S16_vS17_EENS_8epilogue10collective6detail29Sm90TmaWarpSpecializedAdapterINS1A_15DefaultEpilogueIaSI_SI_NS19_6thread17LinearCombinationIaLi1EiiLNS1E_9ScaleType4KindE0ELNS_15FloatRoundStyleE2EaEENS1_15EpilogueDefaultEEEEEvvEEEEvNT_6ParamsE:
        .type           _ZN7cutlass13device_kernelINS_4gemm6kernel13GemmUniversalIN4cute5tupleIJiiiiEEENS1_10collective13CollectiveMmaINS1_34MainloopSm90TmaGmmaWarpSpecializedILi7ENS5_IJNS4_1CILi1EEESB_SB_EEENS1_32KernelTmaWarpSpecializedPingpongEEENS5_IJNSA_ILi64EEESF_NSA_ILi128EEEEEEaNS5_IJlSB_lEEEaSI_NS4_8TiledMMAINS4_8MMA_AtomIJNS4_4SM904GMMA26MMA_64x64x32_S32S8S8_SS_TNEEEENS4_6LayoutISC_NS5_IJNSA_ILi0EEESQ_SQ_EEEEENS5_IJNS4_10UnderscoreEST_ST_EEEEENS4_13SM90_TMA_LOADENS4_14ComposedLayoutINS4_7SwizzleILi3ELi4ELi3EEENS4_18smem_ptr_flag_bitsILi8EEENSP_INS5_IJNSA_ILi8EEESG_EEENS5_IJSG_SB_EEEEEEEvNS4_8identityESW_S16_vS17_EENS_8epilogue10collective6detail29Sm90TmaWarpSpecializedAdapterINS1A_15DefaultEpilogueIaSI_SI_NS19_6thread17LinearCombinationIaLi1EiiLNS1E_9ScaleType4KindE0ELNS_15FloatRoundStyleE2EaEENS1_15EpilogueDefaultEEEEEvvEEEEvNT_6ParamsE,@function
        .size           _ZN7cutlass13device_kernelINS_4gemm6kernel13GemmUniversalIN4cute5tupleIJiiiiEEENS1_10collective13CollectiveMmaINS1_34MainloopSm90TmaGmmaWarpSpecializedILi7ENS5_IJNS4_1CILi1EEESB_SB_EEENS1_32KernelTmaWarpSpecializedPingpongEEENS5_IJNSA_ILi64EEESF_NSA_ILi128EEEEEEaNS5_IJlSB_lEEEaSI_NS4_8TiledMMAINS4_8MMA_AtomIJNS4_4SM904GMMA26MMA_64x64x32_S32S8S8_SS_TNEEEENS4_6LayoutISC_NS5_IJNSA_ILi0EEESQ_SQ_EEEEENS5_IJNS4_10UnderscoreEST_ST_EEEEENS4_13SM90_TMA_LOADENS4_14ComposedLayoutINS4_7SwizzleILi3ELi4ELi3EEENS4_18smem_ptr_flag_bitsILi8EEENSP_INS5_IJNSA_ILi8EEESG_EEENS5_IJSG_SB_EEEEEEEvNS4_8identityESW_S16_vS17_EENS_8epilogue10collective6detail29Sm90TmaWarpSpecializedAdapterINS1A_15DefaultEpilogueIaSI_SI_NS19_6thread17LinearCombinationIaLi1EiiLNS1E_9ScaleType4KindE0ELNS_15FloatRoundStyleE2EaEENS1_15EpilogueDefaultEEEEEvvEEEEvNT_6ParamsE,(.L_x_143 - _ZN7cutlass13device_kernelINS_4gemm6kernel13GemmUniversalIN4cute5tupleIJiiiiEEENS1_10collective13CollectiveMmaINS1_34MainloopSm90TmaGmmaWarpSpecializedILi7ENS5_IJNS4_1CILi1EEESB_SB_EEENS1_32KernelTmaWarpSpecializedPingpongEEENS5_IJNSA_ILi64EEESF_NSA_ILi128EEEEEEaNS5_IJlSB_lEEEaSI_NS4_8TiledMMAINS4_8MMA_AtomIJNS4_4SM904GMMA26MMA_64x64x32_S32S8S8_SS_TNEEEENS4_6LayoutISC_NS5_IJNSA_ILi0EEESQ_SQ_EEEEENS5_IJNS4_10UnderscoreEST_ST_EEEEENS4_13SM90_TMA_LOADENS4_14ComposedLayoutINS4_7SwizzleILi3ELi4ELi3EEENS4_18smem_ptr_flag_bitsILi8EEENSP_INS5_IJNSA_ILi8EEESG_EEENS5_IJSG_SB_EEEEEEEvNS4_8identityESW_S16_vS17_EENS_8epilogue10collective6detail29Sm90TmaWarpSpecializedAdapterINS1A_15DefaultEpilogueIaSI_SI_NS19_6thread17LinearCombinationIaLi1EiiLNS1E_9ScaleType4KindE0ELNS_15FloatRoundStyleE2EaEENS1_15EpilogueDefaultEEEEEvvEEEEvNT_6ParamsE)
        .other          _ZN7cutlass13device_kernelINS_4gemm6kernel13GemmUniversalIN4cute5tupleIJiiiiEEENS1_10collective13CollectiveMmaINS1_34MainloopSm90TmaGmmaWarpSpecializedILi7ENS5_IJNS4_1CILi1EEESB_SB_EEENS1_32KernelTmaWarpSpecializedPingpongEEENS5_IJNSA_ILi64EEESF_NSA_ILi128EEEEEEaNS5_IJlSB_lEEEaSI_NS4_8TiledMMAINS4_8MMA_AtomIJNS4_4SM904GMMA26MMA_64x64x32_S32S8S8_SS_TNEEEENS4_6LayoutISC_NS5_IJNSA_ILi0EEESQ_SQ_EEEEENS5_IJNS4_10UnderscoreEST_ST_EEEEENS4_13SM90_TMA_LOADENS4_14ComposedLayoutINS4_7SwizzleILi3ELi4ELi3EEENS4_18smem_ptr_flag_bitsILi8EEENSP_INS5_IJNSA_ILi8EEESG_EEENS5_IJSG_SB_EEEEEEEvNS4_8identityESW_S16_vS17_EENS_8epilogue10collective6detail29Sm90TmaWarpSpecializedAdapterINS1A_15DefaultEpilogueIaSI_SI_NS19_6thread17LinearCombinationIaLi1EiiLNS1E_9ScaleType4KindE0ELNS_15FloatRoundStyleE2EaEENS1_15EpilogueDefaultEEEEEvvEEEEvNT_6ParamsE,@"STO_CUDA_ENTRY STV_DEFAULT"
_ZN7cutlass13device_kernelINS_4gemm6kernel13GemmUniversalIN4cute5tupleIJiiiiEEENS1_10collective13CollectiveMmaINS1_34MainloopSm90TmaGmmaWarpSpecializedILi7ENS5_IJNS4_1CILi1EEESB_SB_EEENS1_32KernelTmaWarpSpecializedPingpongEEENS5_IJNSA_ILi64EEESF_NSA_ILi128EEEEEEaNS5_IJlSB_lEEEaSI_NS4_8TiledMMAINS4_8MMA_AtomIJNS4_4SM904GMMA26MMA_64x64x32_S32S8S8_SS_TNEEEENS4_6LayoutISC_NS5_IJNSA_ILi0EEESQ_SQ_EEEEENS5_IJNS4_10UnderscoreEST_ST_EEEEENS4_13SM90_TMA_LOADENS4_14ComposedLayoutINS4_7SwizzleILi3ELi4ELi3EEENS4_18smem_ptr_flag_bitsILi8EEENSP_INS5_IJNSA_ILi8EEESG_EEENS5_IJSG_SB_EEEEEEEvNS4_8identityESW_S16_vS17_EENS_8epilogue10collective6detail29Sm90TmaWarpSpecializedAdapterINS1A_15DefaultEpilogueIaSI_SI_NS19_6thread17LinearCombinationIaLi1EiiLNS1E_9ScaleType4KindE0ELNS_15FloatRoundStyleE2EaEENS1_15EpilogueDefaultEEEEEvvEEEEvNT_6ParamsE:
[----:B------:R-:W0:Y:S02]  /*0000*/  LDC R1, c[0x0][0x28] ;  /* 0x00000a00ff017b82 */ /* 0x000e240000000800 */
[----:B0-----:R-:W-:Y:S01]  /*0010*/  VIADD R1, R1, 0xfffffff8 ;  /* 0xfffffff801017836 */ /* 0x001fe20000000000 */
[----:B------:R-:W0:Y:S01]  /*0020*/  S2R R4, SR_TID.X ;  /* 0x0000000000047919 */ /* 0x000e220000002100 */
[----:B------:R-:W-:Y:S01]  /*0030*/  ELECT P0, URZ, PT ;  /* 0x00000000003f782f */ /* 0x000fe20003800000 */
[----:B------:R-:W-:Y:S01]  /*0040*/  BSSY B0, `(.L_x_0) ;  /* 0x000000f000007945 */ /* 0x000fe20003800000 */
[--C-:B0-----:R-:W-:Y:S02]  /*0050*/  SHF.R.U32.HI R0, RZ, 0x5, R4.reuse ;  /* 0x00000005ff007819 */ /* 0x101fe40000011604 */
[----:B------:R-:W-:-:S03]  /*0060*/  SHF.R.U32.HI R5, RZ, 0x7, R4 ;  /* 0x00000007ff057819 */ /* 0x000fc60000011604 */
[----:B------:R-:W0:Y:S04]  /*0070*/  SHFL.IDX PT, R2, R0, RZ, 0x1f ;  /* 0x00001fff00027589 */ /* 0x000e2800000e0000 */
[----:B------:R1:W2:Y:S01]  /*0080*/  SHFL.IDX PT, R8, R5, RZ, 0x1f ;  /* 0x00001fff05087589 */ /* 0x0002a200000e0000 */
[----:B0-----:R-:W-:-:S13]  /*0090*/  ISETP.NE.OR P0, PT, R2, RZ, !P0 ;  /* 0x000000ff0200720c */ /* 0x001fda0004705670 */
[----:B-12---:R-:W-:Y:S05]  /*00a0*/  @P0 BRA `(.L_x_1) ;  /* 0x0000000000200947 */ /* 0x006fea0003800000 */
[----:B------:R-:W-:Y:S02]  /*00b0*/  ULDC.64 UR4, c[0x0][0x198] ;  /* 0x0000660000047ab9 */ /* 0x000fe40000000a00 */
[----:B------:R-:W-:Y:S02]  /*00c0*/  UIADD3 UR6, UP0, UR4, 0xf0, URZ ;  /* 0x000000f004067890 */ /* 0x000fe4000ff1e03f */
[----:B------:R-:W-:Y:S02]  /*00d0*/  UIADD3 UR4, UP1, UR4, 0x1f0, URZ ;  /* 0x000001f004047890 */ /* 0x000fe4000ff3e03f */
[----:B------:R-:W-:Y:S02]  /*00e0*/  UIADD3.X UR7, URZ, UR5, URZ, UP0, !UPT ;  /* 0x000000053f077290 */ /* 0x000fe400087fe43f */
[----:B------:R-:W-:-:S07]  /*00f0*/  UIADD3.X UR5, URZ, UR5, URZ, UP1, !UPT ;  /* 0x000000053f057290 */ /* 0x000fce0008ffe43f */
[----:B------:R0:W-:Y:S02]  /*0100*/  UTMACCTL.PF [UR6] ;  /* 0x00000000060079b9 */ /* 0x0001e40008040000 */
[----:B------:R0:W-:Y:S02]  /*0110*/  UTMACCTL.PF [UR4] ;  /* 0x00000000040079b9 */ /* 0x0001e40008040000 */
[----:B0-----:R-:W-:Y:S01]  /*0120*/  NOP ;  /* 0x0000000000007918 */ /* 0x001fe20000000000 */
.L_x_1:
[----:B------:R-:W-:Y:S05]  /*0130*/  BSYNC B0 ;  /* 0x0000000000007941 */ /* 0x000fea0003800000 */
.L_x_0:
[----:B------:R-:W0:Y:S02]  /*0140*/  SHFL.IDX PT, R3, R0, RZ, 0x1f ;  /* 0x00001fff00037589 */ /* 0x000e2400000e0000 */
[----:B0-----:R-:W-:-:S13]  /*0150*/  ISETP.NE.AND P0, PT, R3, RZ, PT ;  /* 0x000000ff0300720c */ /* 0x001fda0003f05270 */
[----:B------:R-:W-:Y:S05]  /*0160*/  @P0 BRA `(.L_x_2) ;  /* 0x0000000000700947 */ /* 0x000fea0003800000 */
[----:B------:R-:W0:Y:S01]  /*0170*/  S2UR UR8, SR_CgaCtaId ;  /* 0x00000000000879c3 */ /* 0x000e220000008800 */
[----:B------:R-:W-:Y:S01]  /*0180*/  UMOV UR4, 0x400 ;  /* 0x0000040000047882 */ /* 0x000fe20000000000 */
[----:B------:R-:W-:Y:S01]  /*0190*/  UMOV UR5, 0x1 ;  /* 0x0000000100057882 */ /* 0x000fe20000000000 */
[----:B------:R-:W-:Y:S01]  /*01a0*/  UMOV UR6, 0x80 ;  /* 0x0000008000067882 */ /* 0x000fe20000000000 */
[----:B------:R-:W-:Y:S01]  /*01b0*/  ELECT P0, URZ, PT ;  /* 0x00000000003f782f */ /* 0x000fe20003800000 */
[----:B------:R-:W-:-:S04]  /*01c0*/  UIADD3 UR6, -UR6, 0x100000, URZ ;  /* 0x0010000006067890 */ /* 0x000fc8000fffe13f */
[----:B------:R-:W-:Y:S02]  /*01d0*/  USHF.L.U32 UR7, UR6, 0xb, URZ ;  /* 0x0000000b06077899 */ /* 0x000fe4000800063f */
[----:B------:R-:W-:Y:S02]  /*01e0*/  USHF.L.U32 UR6, UR6, 0x1, URZ ;  /* 0x0000000106067899 */ /* 0x000fe4000800063f */
[----:B0-----:R-:W-:Y:S02]  /*01f0*/  ULEA UR8, UR8, UR4, 0x18 ;  /* 0x0000000408087291 */ /* 0x001fe4000f8ec03f */
[----:B------:R-:W-:-:S04]  /*0200*/  UIADD3 UR4, -UR5, 0x100000, URZ ;  /* 0x0010000005047890 */ /* 0x000fc8000fffe13f */
[----:B------:R-:W-:Y:S02]  /*0210*/  USHF.L.U32 UR5, UR4, 0xb, URZ ;  /* 0x0000000b04057899 */ /* 0x000fe4000800063f */
[----:B------:R-:W-:Y:S01]  /*0220*/  USHF.L.U32 UR4, UR4, 0x1, URZ ;  /* 0x0000000104047899 */ /* 0x000fe2000800063f */
[----:B------:R-:W0:Y:S11]  /*0230*/  FENCE.VIEW.ASYNC.S ;  /* 0x00000000000073c6 */ /* 0x000e360000000000 */
[----:B0-----:R0:W1:Y:S01]  /*0240*/  SYNCS.EXCH.64 URZ, [UR8], UR4 ;  /* 0x00000004083f75b2 */ /* 0x0010620008000100 */
[----:B------:R0:W2:Y:S01]  /*0250*/  SYNCS.EXCH.64 URZ, [UR8+0x38], UR6 ;  /* 0x00003806083f75b2 */ /* 0x0000a20008000100 */
[----:B------:R0:W3:Y:S01]  /*0260*/  SYNCS.EXCH.64 URZ, [UR8+0x8], UR4 ;  /* 0x00000804083f75b2 */ /* 0x0000e20008000100 */
[----:B------:R0:W4:Y:S01]  /*0270*/  SYNCS.EXCH.64 URZ, [UR8+0x40], UR6 ;  /* 0x00004006083f75b2 */ /* 0x0001220008000100 */
[----:B------:R0:W0:Y:S01]  /*0280*/  SYNCS.EXCH.64 URZ, [UR8+0x10], UR4 ;  /* 0x00001004083f75b2 */ /* 0x0000220008000100 */
        /* <DEDUP_REMOVED lines=9> */
[----:B------:R-:W-:Y:S01]  /*0320*/  NOP ;  /* 0x0000000000007918 */ /* 0x000fe20000000000 */
.L_x_2:
[----:B------:R-:W5:Y:S01]  /*0330*/  SHFL.IDX PT, R6, R0, RZ, 0x1f ;  /* 0x00001fff00067589 */ /* 0x000f6200000e0000 */
[----:B------:R-:W-:Y:S01]  /*0340*/  ELECT P0, URZ, PT ;  /* 0x00000000003f782f */ /* 0x000fe20003800000 */
[----:B------:R-:W-:Y:S01]  /*0350*/  NOP ;  /* 0x0000000000007918 */ /* 0x000fe20000000000 */
[----:B------:R-:W-:Y:S01]  /*0360*/  ELECT P1, URZ, PT ;  /* 0x00000000003f782f */ /* 0x000fe20003820000 */
[----:B------:R-:W1:Y:S01]  /*0370*/  SHFL.IDX PT, R3, R0, RZ, 0x1f ;  /* 0x00001fff00037589 */ /* 0x000e6200000e0000 */
[----:B0-----:R-:W-:Y:S01]  /*0380*/  UMOV UR4, 0x20 ;  /* 0x0000002000047882 */ /* 0x001fe20000000000 */
[----:B------:R-:W-:Y:S01]  /*0390*/  UMOV UR11, 0x80 ;  /* 0x00000080000b7882 */ /* 0x000fe20000000000 */
[----:B------:R-:W-:Y:S01]  /*03a0*/  NOP ;  /* 0x0000000000007918 */ /* 0x000fe20000000000 */
[C---:B------:R-:W-:Y:S01]  /*03b0*/  VIADD R33, R8.reuse, 0xffffffff ;  /* 0xffffffff08217836 */ /* 0x040fe20000000000 */
[----:B------:R-:W0:Y:S01]  /*03c0*/  SHFL.IDX PT, R5, R5, RZ, 0x1f ;  /* 0x00001fff05057589 */ /* 0x000e2200000e0000 */
[----:B------:R-:W-:Y:S01]  /*03d0*/  ULDC.64 UR36, c[0x0][0x208] ;  /* 0x0000820000247ab9 */ /* 0x000fe20000000a00 */
[----:B------:R-:W-:-:S02]  /*03e0*/  ISETP.NE.AND P2, PT, R8, RZ, PT ;  /* 0x000000ff0800720c */ /* 0x000fc40003f45270 */
[----:B------:R-:W-:Y:S02]  /*03f0*/  ISETP.GE.U32.AND P3, PT, R33, 0x2, PT ;  /* 0x000000022100780c */ /* 0x000fe40003f66070 */
[----:B-----5:R-:W-:Y:S02]  /*0400*/  ISETP.NE.OR P0, PT, R6, RZ, !P0 ;  /* 0x000000ff0600720c */ /* 0x020fe40004705670 */
[----:B-1----:R-:W-:Y:S02]  /*0410*/  ISETP.NE.OR P1, PT, R3, RZ, !P1 ;  /* 0x000000ff0300720c */ /* 0x002fe40004f25670 */
[----:B------:R-:W-:-:S04]  /*0420*/  SHF.R.S32.HI R3, RZ, 0x1f, R2 ;  /* 0x0000001fff037819 */ /* 0x000fc80000011402 */
[----:B------:R-:W-:-:S05]  /*0430*/  LEA.HI R3, R3, R2, RZ, 0x2 ;  /* 0x0000000203037211 */ /* 0x000fca00078f10ff */
[----:B------:R-:W-:Y:S01]  /*0440*/  VOTEU.ALL UP0, P0 ;  /* 0x00000000003f7886 */ /* 0x000fe20000000000 */
[----:B------:R-:W-:Y:S01]  /*0450*/  LOP3.LUT R3, R3, 0xfffffffc, RZ, 0xc0, !PT ;  /* 0xfffffffc03037812 */ /* 0x000fe200078ec0ff */
[----:B------:R-:W-:-:S03]  /*0460*/  VOTEU.ALL UP1, P1 ;  /* 0x00000000003f7886 */ /* 0x000fc60000820000 */
[----:B------:R-:W1:Y:S01]  /*0470*/  @!UP0 S2UR UR7, SR_CgaCtaId ;  /* 0x00000000000789c3 */ /* 0x000e620000008800 */
[----:B------:R-:W-:Y:S01]  /*0480*/  @!UP0 UMOV UR6, 0x400 ;  /* 0x0000040000068882 */ /* 0x000fe20000000000 */
[----:B------:R-:W-:-:S04]  /*0490*/  @!UP0 UIADD3 UR4, -UR4, 0x100000, URZ ;  /* 0x0010000004048890 */ /* 0x000fc8000fffe13f */
[----:B------:R-:W-:Y:S02]  /*04a0*/  @!UP0 USHF.L.U32 UR5, UR4, 0xb, URZ ;  /* 0x0000000b04058899 */ /* 0x000fe4000800063f */
[----:B------:R-:W-:Y:S01]  /*04b0*/  @!UP0 USHF.L.U32 UR4, UR4, 0x1, URZ ;  /* 0x0000000104048899 */ /* 0x000fe2000800063f */
[----:B------:R-:W-:Y:S01]  /*04c0*/  IMAD.IADD R0, R2, 0x1, -R3 ;  /* 0x0000000102007824 */ /* 0x000fe200078e0a03 */
[----:B------:R-:W-:Y:S01]  /*04d0*/  @!UP1 UMOV UR9, 0x400 ;  /* 0x0000040000099882 */ /* 0x000fe20000000000 */
[----:B------:R-:W-:Y:S01]  /*04e0*/  VOTEU.ALL UP2, P1 ;  /* 0x00000000003f7886 */ /* 0x000fe20000840000 */
[----:B------:R-:W-:Y:S01]  /*04f0*/  VOTEU.ALL UP3, P1 ;  /* 0x00000000003f7886 */ /* 0x000fe20000860000 */
[----:B------:R-:W-:Y:S01]  /*0500*/  VOTEU.ALL UP4, P1 ;  /* 0x00000000003f7886 */ /* 0x000fe20000880000 */
[----:B------:R-:W5:Y:S01]  /*0510*/  @!UP1 S2UR UR10, SR_CgaCtaId ;  /* 0x00000000000a99c3 */ /* 0x000f620000008800 */
[----:B------:R-:W-:Y:S01]  /*0520*/  VOTEU.ALL UP5, P1 ;  /* 0x00000000003f7886 */ /* 0x000fe200008a0000 */
[----:B------:R-:W-:-:S04]  /*0530*/  SHF.R.S32.HI R3, RZ, 0x1f, R4 ;  /* 0x0000001fff037819 */ /* 0x000fc80000011404 */
[----:B------:R-:W-:-:S04]  /*0540*/  LEA.HI R3, R3, R4, RZ, 0x7 ;  /* 0x0000000403037211 */ /* 0x000fc800078f38ff */
[----:B------:R-:W-:-:S05]  /*0550*/  LOP3.LUT R3, R3, 0xffffff80, RZ, 0xc0, !PT ;  /* 0xffffff8003037812 */ /* 0x000fca00078ec0ff */
[----:B------:R-:W-:Y:S01]  /*0560*/  IMAD.IADD R3, R4, 0x1, -R3 ;  /* 0x0000000104037824 */ /* 0x000fe200078e0a03 */
[----:B-1----:R-:W-:Y:S02]  /*0570*/  @!UP0 ULEA UR8, UR7, UR6, 0x18 ;  /* 0x0000000607088291 */ /* 0x002fe4000f8ec03f */
[----:B------:R-:W-:-:S04]  /*0580*/  @!UP1 UIADD3 UR6, -UR11, 0x100000, URZ ;  /* 0x001000000b069890 */ /* 0x000fc8000fffe13f */
[----:B------:R-:W-:Y:S02]  /*0590*/  @!UP1 USHF.L.U32 UR7, UR6, 0xb, URZ ;  /* 0x0000000b06079899 */ /* 0x000fe4000800063f */
[----:B------:R-:W-:Y:S01]  /*05a0*/  @!UP1 USHF.L.U32 UR6, UR6, 0x1, URZ ;  /* 0x0000000106069899 */ /* 0x000fe2000800063f */
[----:B------:R-:W-:Y:S01]  /*05b0*/  VOTEU.ALL UP0, P0 ;  /* 0x00000000003f7886 */ /* 0x000fe20000000000 */
[----:B-----5:R-:W-:Y:S01]  /*05c0*/  @!UP1 ULEA UR9, UR10, UR9, 0x18 ;  /* 0x000000090a099291 */ /* 0x020fe2000f8ec03f */
[----:B------:R-:W-:Y:S02]  /*05d0*/  VOTEU.ALL UP1, P0 ;  /* 0x00000000003f7886 */ /* 0x000fe40000020000 */
[----:B------:R-:W-:Y:S01]  /*05e0*/  ULDC.64 UR10, c[0x0][0x598] ;  /* 0x00016600000a7ab9 */ /* 0x000fe20000000a00 */
[----:B------:R-:W-:Y:S01]  /*05f0*/  ISETP.NE.AND P0, PT, R0, 0x3, PT ;  /* 0x000000030000780c */ /* 0x000fe20003f05270 */
[----:B------:R-:W1:Y:S02]  /*0600*/  FENCE.VIEW.ASYNC.S ;  /* 0x00000000000073c6 */ /* 0x000e640000000000 */
[----:B-1----:R1:W2:Y:S01]  /*0610*/  @!UP0 SYNCS.EXCH.64 URZ, [UR8+0xa0], UR4 ;  /* 0x0000a004083f85b2 */ /* 0x0022a20008000100 */
[----:B------:R-:W-:-:S02]  /*0620*/  ISETP.NE.U32.AND P1, PT, RZ, UR10, PT ;  /* 0x0000000aff007c0c */ /* 0x000fc4000bf25070 */
[----:B------:R-:W-:Y:S02]  /*0630*/  ISETP.EQ.OR P0, PT, R0, RZ, !P0 ;  /* 0x000000ff0000720c */ /* 0x000fe40004702670 */
[----:B------:R-:W-:Y:S02]  /*0640*/  ISETP.NE.AND.EX P1, PT, RZ, UR11, PT, P1 ;  /* 0x0000000bff007c0c */ /* 0x000fe4000bf25310 */
[----:B------:R-:W-:-:S04]  /*0650*/  ISETP.EQ.AND P0, PT, R8, RZ, P0 ;  /* 0x000000ff0800720c */ /* 0x000fc80000702270 */
[----:B------:R-:W-:-:S04]  /*0660*/  SEL R16, RZ, 0x1, !P0 ;  /* 0x00000001ff107807 */ /* 0x000fc80004000000 */
[----:B------:R-:W-:Y:S01]  /*0670*/  SEL R16, R16, 0x2, P3 ;  /* 0x0000000210107807 */ /* 0x000fe20001800000 */
[----:B------:R1:W2:Y:S01]  /*0680*/  @!UP1 SYNCS.EXCH.64 URZ, [UR8+0xa8], UR4 ;  /* 0x0000a804083f95b2 */ /* 0x0002a20008000100 */
[----:B------:R-:W-:Y:S01]  /*0690*/  NOP ;  /* 0x0000000000007918 */ /* 0x000fe20000000000 */
[----:B------:R1:W2:Y:S01]  /*06a0*/  @!UP2 SYNCS.EXCH.64 URZ, [UR9+0x80], UR6 ;  /* 0x00008006093fa5b2 */ /* 0x0002a20008000100 */
[----:B------:R1:W2:Y:S01]  /*06b0*/  @!UP3 SYNCS.EXCH.64 URZ, [UR9+0x88], UR6 ;  /* 0x00008806093fb5b2 */ /* 0x0002a20008000100 */
[----:B------:R1:W2:Y:S01]  /*06c0*/  @!UP4 SYNCS.EXCH.64 URZ, [UR9+0x90], UR6 ;  /* 0x00009006093fc5b2 */ /* 0x0002a20008000100 */
[----:B------:R1:W2:Y:S01]  /*06d0*/  @!UP5 SYNCS.EXCH.64 URZ, [UR9+0x98], UR6 ;  /* 0x00009806093fd5b2 */ /* 0x0002a20008000100 */
[----:B------:R-:W-:Y:S01]  /*06e0*/  NOP ;  /* 0x0000000000007918 */ /* 0x000fe20000000000 */
[----:B--234-:R-:W-:Y:S06]  /*06f0*/  BAR.SYNC.DEFER_BLOCKING 0x0 ;  /* 0x0000000000007b1d */ /* 0x01cfec0000010000 */
[----:B01----:R-:W-:Y:S05]  /*0700*/  @!P1 BRA `(.L_x_3) ;  /* 0x00000000001c9947 */ /* 0x003fea0003800000 */
[----:B------:R-:W0:Y:S02]  /*0710*/  LDC.64 R6, c[0x0][0x598] ;  /* 0x00016600ff067b82 */ /* 0x000e240000000a00 */
[----:B0-----:R-:W2:Y:S02]  /*0720*/  LDG.E.64 R6, desc[UR36][R6.64] ;  /* 0x0000002406067981 */ /* 0x001ea4000c1e1b00 */
[----:B--2---:R-:W-:-:S04]  /*0730*/  ISETP.NE.U32.AND P0, PT, R6, RZ, PT ;  /* 0x000000ff0600720c */ /* 0x004fc80003f05070 */
[----:B------:R-:W-:-:S13]  /*0740*/  ISETP.NE.AND.EX P0, PT, R7, RZ, PT, P0 ;  /* 0x000000ff0700720c */ /* 0x000fda0003f05300 */
[----:B------:R-:W-:Y:S05]  /*0750*/  @!P0 BRA `(.L_x_3) ;  /* 0x0000000000088947 */ /* 0x000fea0003800000 */
[----:B------:R1:W5:Y:S01]  /*0760*/  LD.E R56, desc[UR36][R6.64] ;  /* 0x0000002406387980 */ /* 0x000362000c101900 */
[----:B------:R-:W-:Y:S05]  /*0770*/  BRA `(.L_x_4) ;  /* 0x0000000000247947 */ /* 0x000fea0003800000 */
.L_x_3:
[----:B------:R-:W-:Y:S02]  /*0780*/  ULDC.64 UR4, c[0x0][0x588] ;  /* 0x0001620000047ab9 */ /* 0x000fe40000000a00 */
[----:B------:R-:W-:-:S04]  /*0790*/  ISETP.NE.U32.AND P0, PT, RZ, UR4, PT ;  /* 0x00000004ff007c0c */ /* 0x000fc8000bf05070 */
[----:B------:R-:W-:-:S13]  /*07a0*/  ISETP.NE.AND.EX P0, PT, RZ, UR5, PT, P0 ;  /* 0x00000005ff007c0c */ /* 0x000fda000bf05300 */
[----:B------:R-:W-:Y:S05]  /*07b0*/  @!P0 BRA `(.L_x_5) ;  /* 0x00000000000c8947 */ /* 0x000fea0003800000 */
[----:B------:R-:W0:Y:S02]  /*07c0*/  LDC.64 R56, c[0x0][0x588] ;  /* 0x00016200ff387b82 */ /* 0x000e240000000a00 */
[----:B0-----:R0:W5:Y:S01]  /*07d0*/  LDG.E R56, desc[UR36][R56.64] ;  /* 0x0000002438387981 */ /* 0x001162000c1e1900 */
[----:B------:R-:W-:Y:S05]  /*07e0*/  BRA `(.L_x_4) ;  /* 0x0000000000087947 */ /* 0x000fea0003800000 */
.L_x_5:
[----:B------:R-:W-:Y:S02]  /*07f0*/  ULDC UR4, c[0x0][0x580] ;  /* 0x0001600000047ab9 */ /* 0x000fe40000000800 */
[----:B------:R-:W-:-:S07]  /*0800*/  IMAD.U32 R56, RZ, RZ, UR4 ;  /* 0x00000004ff387e24 */ /* 0x000fce000f8e00ff */
.L_x_4:
[----:B------:R-:W-:Y:S02]  /*0810*/  ULDC.64 UR4, c[0x0][0x5a0] ;  /* 0x0001680000047ab9 */ /* 0x000fe40000000a00 */
[----:B------:R-:W-:-:S04]  /*0820*/  ISETP.NE.U32.AND P0, PT, RZ, UR4, PT ;  /* 0x00000004ff007c0c */ /* 0x000fc8000bf05070 */
[----:B------:R-:W-:-:S13]  /*0830*/  ISETP.NE.AND.EX P0, PT, RZ, UR5, PT, P0 ;  /* 0x00000005ff007c0c */ /* 0x000fda000bf05300 */
[----:B------:R-:W-:Y:S05]  /*0840*/  @!P0 BRA `(.L_x_6) ;  /* 0x00000000001c8947 */ /* 0x000fea0003800000 */
[----:B-1----:R-:W1:Y:S02]  /*0850*/  LDC.64 R6, c[0x0][0x5a0] ;  /* 0x00016800ff067b82 */ /* 0x002e640000000a00 */
[----:B-1----:R-:W2:Y:S02]  /*0860*/  LDG.E.64 R6, desc[UR36][R6.64] ;  /* 0x0000002406067981 */ /* 0x002ea4000c1e1b00 */
[----:B--2---:R-:W-:-:S04]  /*0870*/  ISETP.NE.U32.AND P0, PT, R6, RZ, PT ;  /* 0x000000ff0600720c */ /* 0x004fc80003f05070 */
[----:B------:R-:W-:-:S13]  /*0880*/  ISETP.NE.AND.EX P0, PT, R7, RZ, PT, P0 ;  /* 0x000000ff0700720c */ /* 0x000fda0003f05300 */
[----:B------:R-:W-:Y:S05]  /*0890*/  @!P0 BRA `(.L_x_6) ;  /* 0x0000000000088947 */ /* 0x000fea0003800000 */
[----:B0-----:R2:W5:Y:S01]  /*08a0*/  LD.E R57, desc[UR36][R6.64] ;  /* 0x0000002406397980 */ /* 0x001562000c101900 */
[----:B------:R-:W-:Y:S05]  /*08b0*/  BRA `(.L_x_7) ;  /* 0x0000000000247947 */ /* 0x000fea0003800000 */
.L_x_6:
[----:B------:R-:W-:Y:S02]  /*08c0*/  ULDC.64 UR4, c[0x0][0x590] ;  /* 0x0001640000047ab9 */ /* 0x000fe40000000a00 */
[----:B------:R-:W-:-:S04]  /*08d0*/  ISETP.NE.U32.AND P0, PT, RZ, UR4, PT ;  /* 0x00000004ff007c0c */ /* 0x000fc8000bf05070 */
[----:B------:R-:W-:-:S13]  /*08e0*/  ISETP.NE.AND.EX P0, PT, RZ, UR5, PT, P0 ;  /* 0x00000005ff007c0c */ /* 0x000fda000bf05300 */
[----:B------:R-:W-:Y:S05]  /*08f0*/  @!P0 BRA `(.L_x_8) ;  /* 0x00000000000c8947 */ /* 0x000fea0003800000 */
[----:B-1----:R-:W0:Y:S02]  /*0900*/  LDC.64 R6, c[0x0][0x590] ;  /* 0x00016400ff067b82 */ /* 0x002e240000000a00 */
[----:B0-----:R0:W5:Y:S01]  /*0910*/  LDG.E R57, desc[UR36][R6.64] ;  /* 0x0000002406397981 */ /* 0x001162000c1e1900 */
[----:B------:R-:W-:Y:S05]  /*0920*/  BRA `(.L_x_7) ;  /* 0x0000000000087947 */ /* 0x000fea0003800000 */
.L_x_8:
[----:B------:R-:W-:Y:S02]  /*0930*/  ULDC UR4, c[0x0][0x584] ;  /* 0x0001610000047ab9 */ /* 0x000fe40000000800 */
[----:B0-----:R-:W-:-:S07]  /*0940*/  IMAD.U32 R57, RZ, RZ, UR4 ;  /* 0x00000004ff397e24 */ /* 0x001fce000f8e00ff */
.L_x_7:
[----:B------:R-:W3:Y:S01]  /*0950*/  LDC R2, c[0x0][0x65c] ;  /* 0x00019700ff027b82 */ /* 0x000ee20000000800 */
[----:B------:R-:W4:Y:S01]  /*0960*/  S2R R14, SR_CTAID.Y ;  /* 0x00000000000e7919 */ /* 0x000f220000002600 */
[----:B------:R-:W-:Y:S01]  /*0970*/  ULDC UR6, c[0x0][0x28c] ;  /* 0x0000a30000067ab9 */ /* 0x000fe20000000800 */
[----:B------:R-:W-:Y:S01]  /*0980*/  ISETP.NE.AND P0, PT, R8, 0x2, PT ;  /* 0x000000020800780c */ /* 0x000fe20003f05270 */
[----:B------:R-:W-:Y:S01]  /*0990*/  UIADD3 UR6, UR6, 0x7f, URZ ;  /* 0x0000007f06067890 */ /* 0x000fe2000fffe03f */
[----:B012---:R-:W0:Y:S01]  /*09a0*/  S2R R6, SR_CTAID.X ;  /* 0x0000000000067919 */ /* 0x007e220000002500 */
[----:B------:R-:W-:Y:S01]  /*09b0*/  IMAD.MOV.U32 R7, RZ, RZ, RZ ;  /* 0x000000ffff077224 */ /* 0x000fe200078e00ff */
[----:B------:R-:W-:Y:S01]  /*09c0*/  UMOV UR38, URZ ;  /* 0x0000003f00267c82 */ /* 0x000fe20008000000 */
[----:B------:R-:W-:Y:S01]  /*09d0*/  USHF.R.S32.HI UR7, URZ, 0x1f, UR6 ;  /* 0x0000001f3f077899 */ /* 0x000fe20008011406 */
[----:B------:R-:W-:Y:S01]  /*09e0*/  UMOV UR39, URZ ;  /* 0x0000003f00277c82 */ /* 0x000fe20008000000 */
[----:B------:R-:W-:-:S02]  /*09f0*/  ULDC.64 UR8, c[0x0][0x650] ;  /* 0x0001940000087ab9 */ /* 0x000fc40000000a00 */
[----:B------:R-:W-:-:S04]  /*0a00*/  ULEA.HI UR7, UR7, UR6, URZ, 0x7 ;  /* 0x0000000607077291 */ /* 0x000fc8000f8f383f */
[----:B------:R-:W-:Y:S01]  /*0a10*/  USHF.R.S32.HI UR40, URZ, 0x7, UR7 ;  /* 0x000000073f287899 */ /* 0x000fe20008011407 */
[----:B---3--:R-:W-:-:S13]  /*0a20*/  ISETP.NE.AND P1, PT, R2, 0x1, PT ;  /* 0x000000010200780c */ /* 0x008fda0003f25270 */
[----:B------:R-:W0:Y:S01]  /*0a30*/  @P1 LDC R19, c[0x0][0x10] ;  /* 0x00000400ff131b82 */ /* 0x000e220000000800 */
[----:B----4-:R-:W-:Y:S02]  /*0a40*/  @P1 IMAD.MOV.U32 R8, RZ, RZ, R14 ;  /* 0x000000ffff081224 */ /* 0x010fe400078e000e */
[----:B------:R-:W-:Y:S02]  /*0a50*/  @P1 IMAD.MOV.U32 R9, RZ, RZ, RZ ;  /* 0x000000ffff091224 */ /* 0x000fe400078e00ff */
[----:B------:R-:W-:-:S03]  /*0a60*/  @P1 IMAD.MOV.U32 R17, RZ, RZ, RZ ;  /* 0x000000ffff111224 */ /* 0x000fc600078e00ff */
[----:B------:R-:W1:Y:S01]  /*0a70*/  @!P1 LDC R11, c[0x0][0xc] ;  /* 0x00000300ff0b9b82 */ /* 0x000e620000000800 */
[----:B------:R-:W-:Y:S01]  /*0a80*/  ULDC UR4, c[0x0][0xc] ;  /* 0x0000030000047ab9 */ /* 0x000fe20000000800 */
[----:B------:R-:W-:Y:S02]  /*0a90*/  ULDC UR5, c[0x0][0x10] ;  /* 0x0000040000057ab9 */ /* 0x000fe40000000800 */
[----:B------:R-:W-:-:S04]  /*0aa0*/  UIMAD.WIDE.U32 UR4, UR4, UR5, URZ ;  /* 0x00000005040472a5 */ /* 0x000fc8000f8e003f */
[----:B------:R-:W2:Y:S01]  /*0ab0*/  LDC R2, c[0x0][0x14] ;  /* 0x00000500ff027b82 */ /* 0x000ea20000000800 */
[----:B0-----:R-:W-:-:S04]  /*0ac0*/  @P1 IMAD.WIDE.U32 R18, R6, R19, R8 ;  /* 0x0000001306121225 */ /* 0x001fc800078e0008 */
[----:B------:R-:W-:Y:S02]  /*0ad0*/  @P1 IMAD.IADD R17, R19, 0x1, R17 ;  /* 0x0000000113111824 */ /* 0x000fe400078e0211 */
[----:B-1----:R-:W-:-:S04]  /*0ae0*/  @!P1 IMAD.WIDE.U32 R8, R11, R14, R6 ;  /* 0x0000000e0b089225 */ /* 0x002fc800078e0006 */
[----:B------:R-:W-:Y:S02]  /*0af0*/  @!P1 IMAD.MOV.U32 R18, RZ, RZ, R8 ;  /* 0x000000ffff129224 */ /* 0x000fe400078e0008 */
[----:B------:R-:W-:Y:S02]  /*0b00*/  @!P1 IMAD.MOV.U32 R17, RZ, RZ, R9 ;  /* 0x000000ffff119224 */ /* 0x000fe400078e0009 */
[----:B--2---:R-:W-:-:S04]  /*0b10*/  IMAD.WIDE.U32 R12, R2, UR4, RZ ;  /* 0x00000004020c7c25 */ /* 0x004fc8000f8e00ff */
[----:B------:R-:W-:Y:S01]  /*0b20*/  IMAD R23, R2, UR5, RZ ;  /* 0x0000000502177c24 */ /* 0x000fe2000f8e02ff */
[----:B------:R0:W-:Y:S03]  /*0b30*/  STL.64 [R1], R12 ;  /* 0x0000000c01007387 */ /* 0x0001e60000100a00 */
[----:B------:R-:W-:Y:S01]  /*0b40*/  IMAD.IADD R23, R13, 0x1, R23 ;  /* 0x000000010d177824 */ /* 0x000fe200078e0217 */
[----:B------:R-:W-:Y:S06]  /*0b50*/  @P0 BRA `(.L_x_9) ;  /* 0x0000000000280947 */ /* 0x000fec0003800000 */
[----:B------:R-:W-:Y:S01]  /*0b60*/  UIMAD.WIDE.U32 UR4, UR40, 0x24924925, URZ ;  /* 0x24924925280478a5 */ /* 0x000fe2000f8e003f */
[----:B------:R-:W-:Y:S01]  /*0b70*/  IADD3 R18, P0, R18, R12, RZ ;  /* 0x0000000c12127210 */ /* 0x000fe20007f1e0ff */
[----:B------:R-:W-:Y:S02]  /*0b80*/  UISETP.GE.U32.AND UP0, UPT, UR40, 0x7, UPT ;  /* 0x000000072800788c */ /* 0x000fe4000bf06070 */
[----:B------:R-:W-:Y:S02]  /*0b90*/  UIADD3 UR4, -UR5, UR40, URZ ;  /* 0x0000002805047290 */ /* 0x000fe4000fffe13f */
[----:B------:R-:W-:Y:S01]  /*0ba0*/  IMAD.X R17, R23, 0x1, R17, P0 ;  /* 0x0000000117117824 */ /* 0x000fe200000e0611 */
[----:B------:R-:W-:Y:S01]  /*0bb0*/  UMOV UR39, URZ ;  /* 0x0000003f00277c82 */ /* 0x000fe20008000000 */
[----:B------:R-:W-:-:S04]  /*0bc0*/  ULEA.HI UR4, UR4, UR5, URZ, 0x1f ;  /* 0x0000000504047291 */ /* 0x000fc8000f8ff83f */
[----:B------:R-:W-:-:S04]  /*0bd0*/  USHF.R.U32.HI UR4, URZ, 0x2, UR4 ;  /* 0x000000023f047899 */ /* 0x000fc80008011604 */
[----:B------:R-:W-:Y:S02]  /*0be0*/  @UP0 ULOP3.LUT UR39, UR4, 0x1, URZ, 0xc0, !UPT ;  /* 0x0000000104270892 */ /* 0x000fe4000f8ec03f */
[----:B------:R-:W-:-:S12]  /*0bf0*/  UIMAD UR38, UR4, -0x7, UR40 ;  /* 0xfffffff9042678a4 */ /* 0x000fd8000f8e0228 */
.L_x_9:
[----:B------:R-:W-:Y:S01]  /*0c00*/  ISETP.GE.U32.AND P0, PT, R18, UR8, PT ;  /* 0x0000000812007c0c */ /* 0x000fe2000bf06070 */
[----:B------:R-:W-:Y:S01]  /*0c10*/  IMAD.MOV.U32 R19, RZ, RZ, -0x1 ;  /* 0xffffffffff137424 */ /* 0x000fe200078e00ff */
[----:B------:R-:W-:Y:S01]  /*0c20*/  PRMT R8, RZ, 0x7610, R8 ;  /* 0x00007610ff087816 */ /* 0x000fe20000000008 */
[----:B------:R-:W-:Y:S01]  /*0c30*/  IMAD.MOV.U32 R22, RZ, RZ, -0x1 ;  /* 0xffffffffff167424 */ /* 0x000fe200078e00ff */
[----:B------:R-:W-:Y:S01]  /*0c40*/  ISETP.GE.U32.AND.EX P0, PT, R17, UR9, PT, P0 ;  /* 0x0000000911007c0c */ /* 0x000fe2000bf06100 */
[----:B------:R-:W-:-:S12]  /*0c50*/  IMAD.MOV.U32 R2, RZ, RZ, -0x1 ;  /* 0xffffffffff027424 */ /* 0x000fd800078e00ff */
[----:B------:R-:W-:Y:S05]  /*0c60*/  @P0 BRA `(.L_x_10) ;  /* 0x00000004005c0947 */ /* 0x000fea0003800000 */
[----:B------:R-:W1:Y:S01]  /*0c70*/  LDC.64 R20, c[0x0][0x628] ;  /* 0x00018a00ff147b82 */ /* 0x000e620000000a00 */
[----:B------:R-:W-:Y:S02]  /*0c80*/  IMAD.MOV.U32 R8, RZ, RZ, R18 ;  /* 0x000000ffff087224 */ /* 0x000fe400078e0012 */
[----:B------:R-:W-:-:S05]  /*0c90*/  IMAD.MOV.U32 R9, RZ, RZ, R17 ;  /* 0x000000ffff097224 */ /* 0x000fca00078e0011 */
[----:B------:R-:W2:Y:S08]  /*0ca0*/  LDC R2, c[0x0][0x630] ;  /* 0x00018c00ff027b82 */ /* 0x000eb00000000800 */
[----:B------:R-:W3:Y:S01]  /*0cb0*/  LDC.64 R24, c[0x0][0x620] ;  /* 0x00018800ff187b82 */ /* 0x000ee20000000a00 */
[----:B-1----:R-:W-:-:S04]  /*0cc0*/  ISETP.NE.U32.AND P0, PT, R20, RZ, PT ;  /* 0x000000ff1400720c */ /* 0x002fc80003f05070 */
[----:B------:R-:W-:-:S13]  /*0cd0*/  ISETP.NE.AND.EX P0, PT, R21, RZ, PT, P0 ;  /* 0x000000ff1500720c */ /* 0x000fda0003f05300 */
[----:B--23--:R-:W-:Y:S05]  /*0ce0*/  @!P0 BRA `(.L_x_11) ;  /* 0x0000000000288947 */ /* 0x00cfea0003800000 */
[----:B0-----:R-:W0:Y:S02]  /*0cf0*/  LDC R13, c[0x0][0x634] ;  /* 0x00018d00ff0d7b82 */ /* 0x001e240000000800 */
[----:B0-----:R-:W-:-:S05]  /*0d00*/  IADD3 R13, P0, R18, R13, RZ ;  /* 0x0000000d120d7210 */ /* 0x001fca0007f1e0ff */
[----:B------:R-:W-:-:S04]  /*0d10*/  IMAD.X R15, RZ, RZ, R17, P0 ;  /* 0x000000ffff0f7224 */ /* 0x000fc800000e0611 */
[----:B------:R-:W-:-:S04]  /*0d20*/  IMAD.WIDE.U32 R8, R15, R20, RZ ;  /* 0x000000140f087225 */ /* 0x000fc800078e00ff */
[----:B------:R-:W-:-:S04]  /*0d30*/  IMAD.WIDE.U32 R10, P0, R13, R21, R8 ;  /* 0x000000150d0a7225 */ /* 0x000fc80007800008 */
[----:B------:R-:W-:-:S04]  /*0d40*/  IMAD.WIDE.U32 R8, R13, R20, RZ ;  /* 0x000000140d087225 */ /* 0x000fc800078e00ff */
[----:B------:R-:W-:Y:S01]  /*0d50*/  IMAD.X R13, RZ, RZ, RZ, P0 ;  /* 0x000000ffff0d7224 */ /* 0x000fe200000e06ff */
[----:B------:R-:W-:Y:S01]  /*0d60*/  IADD3 RZ, P0, R9, R10, RZ ;  /* 0x0000000a09ff7210 */ /* 0x000fe20007f1e0ff */
[----:B------:R-:W-:-:S04]  /*0d70*/  IMAD.MOV.U32 R12, RZ, RZ, R11 ;  /* 0x000000ffff0c7224 */ /* 0x000fc800078e000b */
[----:B------:R-:W-:-:S08]  /*0d80*/  IMAD.WIDE.U32.X R8, R15, R21, R12, P0 ;  /* 0x000000150f087225 */ /* 0x000fd000000e040c */
.L_x_11:
[-CC-:B------:R-:W-:Y:S01]  /*0d90*/  SHF.R.U64 R31, R8, R2.reuse, R9.reuse ;  /* 0x00000002081f7219 */ /* 0x180fe20000001209 */
[----:B0-----:R-:W0:Y:S01]  /*0da0*/  LDC R12, c[0x0][0x618] ;  /* 0x00018600ff0c7b82 */ /* 0x001e220000000800 */
[----:B------:R-:W-:Y:S01]  /*0db0*/  SHF.R.U32.HI R7, RZ, R2, R9 ;  /* 0x00000002ff077219 */ /* 0x000fe20000011609 */
[----:B------:R-:W-:Y:S01]  /*0dc0*/  ULDC UR4, c[0x0][0x150] ;  /* 0x0000540000047ab9 */ /* 0x000fe20000000800 */
[----:B------:R-:W-:Y:S01]  /*0dd0*/  IADD3 R11, P0, RZ, -R31, RZ ;  /* 0x8000001fff0b7210 */ /* 0x000fe20007f1e0ff */
[----:B------:R-:W-:Y:S01]  /*0de0*/  IMAD.MOV.U32 R19, RZ, RZ, R17 ;  /* 0x000000ffff137224 */ /* 0x000fe200078e0011 */
[----:B------:R-:W-:-:S03]  /*0df0*/  I2FP.F32.U32 R2, R6 ;  /* 0x0000000600027245 */ /* 0x000fc60000201000 */
[----:B------:R-:W1:Y:S01]  /*0e00*/  LDC.64 R26, c[0x0][0x640] ;  /* 0x00019000ff1a7b82 */ /* 0x000e620000000a00 */
[----:B------:R-:W-:Y:S02]  /*0e10*/  IMAD.X R13, RZ, RZ, ~R7, P0 ;  /* 0x000000ffff0d7224 */ /* 0x000fe400000e0e07 */
[----:B------:R-:W-:Y:S01]  /*0e20*/  FMUL R2, R2, UR4 ;  /* 0x0000000402027c20 */ /* 0x000fe20008400000 */
[----:B------:R-:W-:Y:S01]  /*0e30*/  IMAD.WIDE.U32 R8, R11, R24, R18 ;  /* 0x000000180b087225 */ /* 0x000fe200078e0012 */
[----:B------:R-:W-:-:S03]  /*0e40*/  ULDC UR4, c[0x0][0x154] ;  /* 0x0000550000047ab9 */ /* 0x000fc60000000800 */
[----:B------:R-:W-:Y:S01]  /*0e50*/  IMAD R10, R13, R24, RZ ;  /* 0x000000180d0a7224 */ /* 0x000fe200078e02ff */
[----:B------:R-:W2:Y:S01]  /*0e60*/  LDC R7, c[0x0][0x144] ;  /* 0x00005100ff077b82 */ /* 0x000ea20000000800 */
[----:B------:R-:W3:Y:S02]  /*0e70*/  F2I.U32.TRUNC.NTZ R2, R2 ;  /* 0x0000000200027305 */ /* 0x000ee4000020f000 */
[----:B------:R-:W-:-:S04]  /*0e80*/  IMAD R11, R11, R25, R10 ;  /* 0x000000190b0b7224 */ /* 0x000fc800078e020a */
[----:B------:R-:W-:Y:S01]  /*0e90*/  IMAD.IADD R9, R9, 0x1, R11 ;  /* 0x0000000109097824 */ /* 0x000fe200078e020b */
[----:B------:R-:W4:Y:S01]  /*0ea0*/  LDC R22, c[0x0][0x608] ;  /* 0x00018200ff167b82 */ /* 0x000f220000000800 */
[----:B------:R-:W-:-:S03]  /*0eb0*/  IMAD.MOV.U32 R11, RZ, RZ, -0x1 ;  /* 0xffffffffff0b7424 */ /* 0x000fc600078e00ff */
[--C-:B0-----:R-:W-:Y:S02]  /*0ec0*/  SHF.R.U64 R20, R8, R12, R9.reuse ;  /* 0x0000000c08147219 */ /* 0x101fe40000001209 */
[----:B------:R-:W-:Y:S02]  /*0ed0*/  I2FP.F32.U32 R8, R14 ;  /* 0x0000000e00087245 */ /* 0x000fe40000201000 */
[----:B------:R-:W0:Y:S01]  /*0ee0*/  LDC R24, c[0x0][0x658] ;  /* 0x00019600ff187b82 */ /* 0x000e220000000800 */
[----:B-1----:R-:W-:Y:S01]  /*0ef0*/  ISETP.NE.U32.AND P0, PT, R26, RZ, PT ;  /* 0x000000ff1a00720c */ /* 0x002fe20003f05070 */
[----:B---3--:R-:W-:Y:S02]  /*0f00*/  IMAD.MOV R10, RZ, RZ, -R2 ;  /* 0x000000ffff0a7224 */ /* 0x008fe400078e0a02 */
[----:B------:R-:W-:Y:S01]  /*0f10*/  FMUL R8, R8, UR4 ;  /* 0x0000000408087c20 */ /* 0x000fe20008400000 */
[----:B------:R-:W-:Y:S02]  /*0f20*/  SHF.R.U32.HI R9, RZ, R12, R9 ;  /* 0x0000000cff097219 */ /* 0x000fe40000011609 */
[----:B------:R-:W-:Y:S01]  /*0f30*/  ISETP.NE.AND.EX P0, PT, R27, RZ, PT, P0 ;  /* 0x000000ff1b00720c */ /* 0x000fe20003f05300 */
[----:B------:R1:W3:Y:S01]  /*0f40*/  F2I.U32.TRUNC.NTZ R15, R8 ;  /* 0x00000008000f7305 */ /* 0x0002e2000020f000 */
[----:B------:R-:W1:Y:S01]  /*0f50*/  LDC R19, c[0x0][0x148] ;  /* 0x00005200ff137b82 */ /* 0x000e620000000800 */
[----:B--2---:R-:W-:-:S07]  /*0f60*/  IMAD R2, R7, R10, R6 ;  /* 0x0000000a07027224 */ /* 0x004fce00078e0206 */
[----:B------:R-:W2:Y:S01]  /*0f70*/  LDC R25, c[0x0][0x600] ;  /* 0x00018000ff197b82 */ /* 0x000ea20000000800 */
[-CC-:B----4-:R-:W-:Y:S02]  /*0f80*/  SHF.R.U64 R32, R20, R22.reuse, R9.reuse ;  /* 0x0000001614207219 */ /* 0x190fe40000001209 */
[----:B------:R-:W-:Y:S01]  /*0f90*/  SHF.R.U32.HI R7, RZ, R22, R9 ;  /* 0x00000016ff077219 */ /* 0x000fe20000011609 */
[----:B------:R-:W-:-:S04]  /*0fa0*/  IMAD.MOV.U32 R9, RZ, RZ, 0x1 ;  /* 0x00000001ff097424 */ /* 0x000fc800078e00ff */
[----:B------:R-:W4:Y:S01]  /*0fb0*/  LDC R28, c[0x0][0x648] ;  /* 0x00019200ff1c7b82 */ /* 0x000f220000000800 */
[-C--:B0-----:R-:W-:Y:S02]  /*0fc0*/  SHF.L.U32 R6, R11, R24.reuse, RZ ;  /* 0x000000180b067219 */ /* 0x081fe400000006ff */
[--C-:B------:R-:W-:Y:S02]  /*0fd0*/  SHF.R.U64 R22, R32, R24, R7.reuse ;  /* 0x0000001820167219 */ /* 0x100fe40000001207 */
[----:B------:R-:W-:Y:S02]  /*0fe0*/  LOP3.LUT R13, RZ, R6, RZ, 0x33, !PT ;  /* 0x00000006ff0d7212 */ /* 0x000fe400078e33ff */
[-C--:B------:R-:W-:Y:S01]  /*0ff0*/  SHF.R.U32.HI R7, RZ, R24.reuse, R7 ;  /* 0x00000018ff077219 */ /* 0x080fe20000011607 */
[----:B------:R-:W0:Y:S01]  /*1000*/  LDC R29, c[0x0][0x638] ;  /* 0x00018e00ff1d7b82 */ /* 0x000e220000000800 */
[----:B------:R-:W-:Y:S01]  /*1010*/  SHF.L.U32 R12, R9, R24, RZ ;  /* 0x00000018090c7219 */ /* 0x000fe200000006ff */
[----:B------:R-:W-:-:S06]  /*1020*/  IMAD.MOV.U32 R6, RZ, RZ, R22 ;  /* 0x000000ffff067224 */ /* 0x000fcc00078e0016 */
[----:B------:R-:W0:Y:S01]  /*1030*/  LDC R30, c[0x0][0x610] ;  /* 0x00018400ff1e7b82 */ /* 0x000e220000000800 */
[----:B-1-3--:R-:W-:Y:S05]  /*1040*/  @!P0 BRA `(.L_x_12) ;  /* 0x0000000000288947 */ /* 0x00afea0003800000 */
[----:B------:R-:W1:Y:S02]  /*1050*/  LDC R11, c[0x0][0x64c] ;  /* 0x00019300ff0b7b82 */ /* 0x000e640000000800 */
[----:B-1----:R-:W-:-:S05]  /*1060*/  IADD3 R11, P0, R22, R11, RZ ;  /* 0x0000000b160b7210 */ /* 0x002fca0007f1e0ff */
        /* <DEDUP_REMOVED lines=8> */
.L_x_12:
[----:B----4-:R-:W-:Y:S01]  /*10f0*/  SHF.R.U64 R6, R6, R28, R7 ;  /* 0x0000001c06067219 */ /* 0x010fe20000001207 */
[----:B--2---:R-:W-:Y:S01]  /*1100*/  VIADD R7, R25, 0xffffffff ;  /* 0xffffffff19077836 */ /* 0x004fe20000000000 */
[----:B------:R-:W-:Y:S01]  /*1110*/  LOP3.LUT R13, R32, R13, RZ, 0xc0, !PT ;  /* 0x0000000d200d7212 */ /* 0x000fe200078ec0ff */
[----:B------:R-:W-:Y:S02]  /*1120*/  IMAD.MOV R15, RZ, RZ, -R15 ;  /* 0x000000ffff0f7224 */ /* 0x000fe400078e0a0f */
[----:B------:R-:W-:Y:S01]  /*1130*/  IMAD.MOV R8, RZ, RZ, -R6 ;  /* 0x000000ffff087224 */ /* 0x000fe200078e0a06 */
[----:B------:R-:W-:Y:S01]  /*1140*/  LOP3.LUT R7, R20, R7, RZ, 0xc0, !PT ;  /* 0x0000000714077212 */ /* 0x000fe200078ec0ff */
[----:B------:R-:W-:Y:S02]  /*1150*/  IMAD R13, R12, R6, R13 ;  /* 0x000000060c0d7224 */ /* 0x000fe400078e020d */
[----:B------:R-:W-:Y:S02]  /*1160*/  @P1 IMAD R2, R19, R15, R14 ;  /* 0x0000000f13021224 */ /* 0x000fe400078e020e */
[----:B0-----:R-:W-:-:S02]  /*1170*/  IMAD R6, R8, R29, R22 ;  /* 0x0000001d08067224 */ /* 0x001fc400078e0216 */
[----:B------:R-:W-:Y:S02]  /*1180*/  IMAD R2, R13, R30, R2 ;  /* 0x0000001e0d027224 */ /* 0x000fe400078e0202 */
[----:B------:R-:W-:Y:S02]  /*1190*/  IMAD R19, R6, R25, R7 ;  /* 0x0000001906137224 */ /* 0x000fe400078e0207 */
[----:B------:R-:W-:-:S03]  /*11a0*/  IMAD.MOV.U32 R8, RZ, RZ, 0x1 ;  /* 0x00000001ff087424 */ /* 0x000fc600078e00ff */
[----:B------:R-:W-:Y:S02]  /*11b0*/  SEL R22, R19, R2, !P1 ;  /* 0x0000000213167207 */ /* 0x000fe40004800000 */
[----:B------:R-:W-:Y:S01]  /*11c0*/  SEL R19, R2, R19, !P1 ;  /* 0x0000001302137207 */ /* 0x000fe20004800000 */
[----:B------:R-:W-:-:S07]  /*11d0*/  IMAD.MOV.U32 R2, RZ, RZ, R31 ;  /* 0x000000ffff027224 */ /* 0x000fce00078e001f */
.L_x_10:
[----:B------:R-:W-:Y:S05]  /*11e0*/  @!P2 BRA `(.L_x_13) ;  /* 0x000000300090a947 */ /* 0x000fea0003800000 */
[----:B------:R-:W-:-:S13]  /*11f0*/  ISETP.GT.U32.AND P0, PT, R33, 0x1, PT ;  /* 0x000000012100780c */ /* 0x000fda0003f04070 */
[----:B------:R-:W-:Y:S05]  /*1200*/  @P0 EXIT ;  /* 0x000000000000094d */ /* 0x000fea0003800000 */
.L_x_14:
[----:B------:R-:W-:-:S08]  /*1210*/  NOP ;  /* 0x0000000000007918 */ /* 0x000fd00000000000 */
[----:B------:R-:W1:Y:S02]  /*1220*/  USETMAXREG.TRY_ALLOC.CTAPOOL UP0, 0xe8 ;  /* 0x000000e8000079c8 */ /* 0x000e640008000600 */
[----:B-1----:R-:W-:-:S13]  /*1230*/  PLOP3.LUT P0, PT, PT, PT, UP0, 0x80, 0x0 ;  /* 0x000000000000781c */ /* 0x002fda0003f0f008 */
[----:B------:R-:W-:Y:S05]  /*1240*/  @!P0 BRA `(.L_x_14) ;  /* 0xfffffffc00f08947 */ /* 0x000fea000383ffff */
[----:B------:R-:W-:-:S13]  /*1250*/  LOP3.LUT P0, RZ, R8, 0xff, RZ, 0xc0, !PT ;  /* 0x000000ff08ff7812 */ /* 0x000fda000780c0ff */
[----:B------:R-:W-:Y:S05]  /*1260*/  @!P0 EXIT ;  /* 0x000000000000894d */ /* 0x000fea0003800000 */
[----:B------:R-:W1:Y:S01]  /*1270*/  S2UR UR4, SR_CgaCtaId ;  /* 0x00000000000479c3 */ /* 0x000e620000008800 */
[----:B------:R-:W-:Y:S01]  /*1280*/  VIADD R6, R5, 0xffffffff ;  /* 0xffffffff05067836 */ /* 0x000fe20000000000 */
[----:B------:R-:W-:Y:S01]  /*1290*/  SHF.R.S32.HI R0, RZ, 0x1f, R3 ;  /* 0x0000001fff007819 */ /* 0x000fe20000011403 */
[----:B------:R-:W-:Y:S01]  /*12a0*/  UMOV UR41, 0x400 ;  /* 0x0000040000297882 */ /* 0x000fe20000000000 */
[----:B------:R-:W-:Y:S02]  /*12b0*/  UISETP.LT.AND UP0, UPT, UR40, 0x1, UPT ;  /* 0x000000012800788c */ /* 0x000fe4000bf01270 */
[----:B------:R-:W-:Y:S01]  /*12c0*/  R2UR UR42, R6 ;  /* 0x00000000062a72ca */ /* 0x000fe200000e0000 */
[----:B------:R-:W-:Y:S01]  /*12d0*/  ULDC UR6, c[0x0][0x284] ;  /* 0x0000a10000067ab9 */ /* 0x000fe20000000800 */
[CC--:B------:R-:W-:Y:S01]  /*12e0*/  LEA.HI R4, R0.reuse, R3.reuse, RZ, 0x2 ;  /* 0x0000000300047211 */ /* 0x0c0fe200078f10ff */
[----:B------:R-:W-:Y:S01]  /*12f0*/  USEL UR43, UR40, 0x1, UP0 ;  /* 0x00000001282b7887 */ /* 0x000fe20008000000 */
[----:B------:R-:W-:Y:S01]  /*1300*/  LEA.HI R0, R0, R3, RZ, 0x5 ;  /* 0x0000000300007211 */ /* 0x000fe200078f28ff */
[----:B------:R-:W-:Y:S01]  /*1310*/  USHF.L.U32 UR46, UR40, 0x1, URZ ;  /* 0x00000001282e7899 */ /* 0x000fe2000800063f */
[--C-:B------:R-:W-:Y:S01]  /*1320*/  SHF.R.S32.HI R58, RZ, 0x2, R4.reuse ;  /* 0x00000002ff3a7819 */ /* 0x100fe20000011404 */
[----:B------:R-:W-:Y:S01]  /*1330*/  UIADD3 UR43, -UR43, UR40, URZ ;  /* 0x000000282b2b7290 */ /* 0x000fe2000fffe13f */
[----:B------:R-:W-:-:S02]  /*1340*/  SHF.R.S32.HI R5, RZ, 0x1f, R4 ;  /* 0x0000001fff057819 */ /* 0x000fc40000011404 */
[----:B------:R-:W-:Y:S02]  /*1350*/  LOP3.LUT R60, R4, 0xfffffffc, RZ, 0xc0, !PT ;  /* 0xfffffffc043c7812 */ /* 0x000fe400078ec0ff */
[----:B------:R-:W-:Y:S01]  /*1360*/  LEA.HI R5, R5, R58, RZ, 0x3 ;  /* 0x0000003a05057211 */ /* 0x000fe200078f18ff */
[----:B------:R-:W-:Y:S01]  /*1370*/  USHF.L.U32 UR42, UR42, 0x3, URZ ;  /* 0x000000032a2a7899 */ /* 0x000fe2000800063f */
[----:B------:R-:W-:Y:S01]  /*1380*/  ISETP.NE.AND P0, PT, R6, RZ, PT ;  /* 0x000000ff0600720c */ /* 0x000fe20003f05270 */
[----:B------:R-:W-:Y:S01]  /*1390*/  IMAD.IADD R60, R3, 0x1, -R60 ;  /* 0x00000001033c7824 */ /* 0x000fe200078e0a3c */
[----:B------:R-:W-:Y:S01]  /*13a0*/  LOP3.LUT R5, R5, 0xfffffff8, RZ, 0xc0, !PT ;  /* 0xfffffff805057812 */ /* 0x000fe200078ec0ff */
[----:B-1----:R-:W-:Y:S02]  /*13b0*/  ULEA UR41, UR4, UR41, 0x18 ;  /* 0x0000002904297291 */ /* 0x002fe4000f8ec03f */
[----:B------:R-:W-:Y:S01]  /*13c0*/  IMAD.U32 R62, RZ, RZ, UR42 ;  /* 0x0000002aff3e7e24 */ /* 0x000fe2000f8e00ff */
[----:B------:R-:W-:Y:S01]  /*13d0*/  SEL R67, RZ, 0x1, P0 ;  /* 0x00000001ff437807 */ /* 0x000fe20000000000 */
[----:B------:R-:W-:Y:S01]  /*13e0*/  IMAD.IADD R58, R58, 0x1, -R5 ;  /* 0x000000013a3a7824 */ /* 0x000fe200078e0a05 */
[----:B------:R-:W-:Y:S01]  /*13f0*/  UIADD3 UR47, UR41, 0x80, URZ ;  /* 0x00000080292f7890 */ /* 0x000fe2000fffe03f */
[----:B------:R-:W-:Y:S01]  /*1400*/  SHF.R.S32.HI R5, RZ, 0x5, R0 ;  /* 0x00000005ff057819 */ /* 0x000fe20000011400 */
[----:B------:R-:W-:Y:S01]  /*1410*/  UIADD3 UR4, UR41, 0x180, URZ ;  /* 0x0000018029047890 */ /* 0x000fe2000fffe03f */
[C---:B------:R-:W-:Y:S01]  /*1420*/  LOP3.LUT R64, R62.reuse, 0x8, RZ, 0xc0, !PT ;  /* 0x000000083e407812 */ /* 0x040fe200078ec0ff */
[----:B------:R-:W-:Y:S01]  /*1430*/  UIADD3 UR5, UR41, 0xe180, URZ ;  /* 0x0000e18029057890 */ /* 0x000fe2000fffe03f */
[--C-:B------:R-:W-:Y:S01]  /*1440*/  SHF.R.S32.HI R59, RZ, 0x1f, R58.reuse ;  /* 0x0000001fff3b7819 */ /* 0x100fe2000001143a */
[----:B------:R-:W-:Y:S01]  /*1450*/  USHF.R.U32.HI UR4, URZ, 0x4, UR4 ;  /* 0x000000043f047899 */ /* 0x000fe20008011604 */
[C-C-:B------:R-:W-:Y:S01]  /*1460*/  IMAD R65, R5.reuse, -0x10, -R58.reuse ;  /* 0xfffffff005417824 */ /* 0x140fe200078e0a3a */
[----:B------:R-:W-:Y:S01]  /*1470*/  USHF.R.U32.HI UR5, URZ, 0x4, UR5 ;  /* 0x000000043f057899 */ /* 0x000fe20008011605 */
[----:B------:R-:W-:Y:S01]  /*1480*/  IMAD.U32 R61, RZ, RZ, UR47 ;  /* 0x0000002fff3d7e24 */ /* 0x000fe2000f8e00ff */
[----:B------:R-:W-:Y:S01]  /*1490*/  ULOP3.LUT UR4, UR4, 0x3fff, URZ, 0xc0, !UPT ;  /* 0x00003fff04047892 */ /* 0x000fe2000f8ec03f */
[----:B------:R-:W-:Y:S01]  /*14a0*/  IMAD.WIDE R58, R5, 0x10, R58 ;  /* 0x00000010053a7825 */ /* 0x000fe200078e023a */
[----:B------:R-:W-:Y:S01]  /*14b0*/  ULOP3.LUT UR5, UR5, 0x3fff, URZ, 0xc0, !UPT ;  /* 0x00003fff05057892 */ /* 0x000fe2000f8ec03f */
[----:B------:R-:W-:Y:S01]  /*14c0*/  LOP3.LUT R62, R62, 0x8, RZ, 0xc, !PT ;  /* 0x000000083e3e7812 */ /* 0x000fe200078e0cff */
[----:B------:R-:W-:Y:S01]  /*14d0*/  ULOP3.LUT UR44, UR4, 0x10000, URZ, 0xfc, !UPT ;  /* 0x00010000042c7892 */ /* 0x000fe2000f8efc3f */
[----:B------:R-:W-:Y:S01]  /*14e0*/  VIADD R63, R61, UR42 ;  /* 0x0000002a3d3f7c36 */ /* 0x000fe20008000000 */
[----:B------:R-:W-:Y:S01]  /*14f0*/  LOP3.LUT R64, R64, 0x18, RZ, 0x3c, !PT ;  /* 0x0000001840407812 */ /* 0x000fe200078e3cff */
[----:B------:R-:W-:Y:S01]  /*1500*/  VIADD R65, R65, UR6 ;  /* 0x0000000641417c36 */ /* 0x000fe20008000000 */
[----:B------:R-:W-:-:S12]  /*1510*/  ULOP3.LUT UR45, UR5, 0x10000, URZ, 0xfc, !UPT ;  /* 0x00010000052d7892 */ /* 0x000fd8000f8efc3f */
.L_x_102:
[----:B------:R-:W-:Y:S01]  /*1520*/  SHF.L.U32 R0, R67, 0x1f, RZ ;  /* 0x0000001f43007819 */ /* 0x000fe200000006ff */
[----:B------:R-:W-:Y:S02]  /*1530*/  ULDC UR4, c[0x0][0x28c] ;  /* 0x0000a30000047ab9 */ /* 0x000fe40000000800 */
[----:B------:R-:W-:Y:S01]  /*1540*/  ISETP.LT.AND P1, PT, RZ, UR4, PT ;  /* 0x00000004ff007c0c */ /* 0x000fe2000bf21270 */
[----:B-1----:R-:W1:Y:S02]  /*1550*/  SYNCS.PHASECHK.TRANS64.TRYWAIT P0, [R61+UR42], R0 ;  /* 0x000000003d0075a7 */ /* 0x002e64000800016a */
[----:B-1-34-:R-:W-:Y:S10]  /*1560*/  @!P0 BRA `(.L_x_15) ;  /* 0x0000004000148947 */ /* 0x01aff40003800000 */
.L_x_127:
[----:B------:R-:W-:Y:S05]  /*1570*/  @P1 BRA `(.L_x_16) ;  /* 0x0000000000401947 */ /* 0x000fea0003800000 */
[----:B-1----:R-:W-:Y:S01]  /*1580*/  MOV R0, 0x0 ;  /* 0x0000000000007802 */ /* 0x002fe20000000f00 */
[----:B------:R-:W-:Y:S01]  /*1590*/  ULDC.64 UR4, c[0x4][0x68] ;  /* 0x01001a0000047ab9 */ /* 0x000fe20000000a00 */
[----:B------:R-:W-:Y:S01]  /*15a0*/  ULDC.64 UR6, c[0x4][0x8] ;  /* 0x0100020000067ab9 */ /* 0x000fe20000000a00 */
[----:B------:R-:W-:Y:S01]  /*15b0*/  IMAD.U32 R4, RZ, RZ, UR4 ;  /* 0x00000004ff047e24 */ /* 0x000fe2000f8e00ff */
[----:B------:R1:W2:Y:S01]  /*15c0*/  LDC.64 R14, c[0x4][R0] ;  /* 0x01000000000e7b82 */ /* 0x0002a20000000a00 */
[----:B------:R-:W-:Y:S01]  /*15d0*/  IMAD.U32 R5, RZ, RZ, UR5 ;  /* 0x00000005ff057e24 */ /* 0x000fe2000f8e00ff */
[----:B------:R-:W-:Y:S01]  /*15e0*/  ULDC.64 UR4, c[0x4][0x70] ;  /* 0x01001c0000047ab9 */ /* 0x000fe20000000a00 */
[----:B------:R-:W-:Y:S02]  /*15f0*/  IMAD.U32 R10, RZ, RZ, UR6 ;  /* 0x00000006ff0a7e24 */ /* 0x000fe4000f8e00ff */
[----:B------:R-:W-:Y:S02]  /*1600*/  IMAD.U32 R6, RZ, RZ, UR4 ;  /* 0x00000004ff067e24 */ /* 0x000fe4000f8e00ff */
[----:B------:R-:W-:-:S02]  /*1610*/  IMAD.U32 R7, RZ, RZ, UR5 ;  /* 0x00000005ff077e24 */ /* 0x000fc4000f8e00ff */
[----:B------:R-:W-:Y:S02]  /*1620*/  IMAD.U32 R11, RZ, RZ, UR7 ;  /* 0x00000007ff0b7e24 */ /* 0x000fe4000f8e00ff */
[----:B------:R-:W-:Y:S02]  /*1630*/  IMAD.MOV.U32 R8, RZ, RZ, 0x1e1 ;  /* 0x000001e1ff087424 */ /* 0x000fe400078e00ff */
[----:B0-----:R-:W-:Y:S02]  /*1640*/  IMAD.MOV.U32 R12, RZ, RZ, 0x1 ;  /* 0x00000001ff0c7424 */ /* 0x001fe400078e00ff */
[----:B-1----:R-:W-:-:S07]  /*1650*/  IMAD.MOV.U32 R13, RZ, RZ, RZ ;  /* 0x000000ffff0d7224 */ /* 0x002fce00078e00ff */
[----:B------:R-:W-:-:S07]  /*1660*/  LEPC R20, `(.L_x_16) ;  /* 0x000000001014794e */ /* 0x000fce0000000000 */
[----:B--2--5:R-:W-:Y:S05]  /*1670*/  CALL.ABS.NOINC R14 ;  /* 0x000000000e007343 */ /* 0x024fea0003c00000 */
.L_x_16:
[----:B-1----:R-:W-:-:S04]  /*1680*/  LOP3.LUT R0, R16, 0x1, RZ, 0xfc, !PT ;  /* 0x0000000110007812 */ /* 0x002fc800078efcff */
[----:B------:R-:W-:-:S13]  /*1690*/  ISETP.NE.AND P0, PT, R0, 0x3, PT ;  /* 0x000000030000780c */ /* 0x000fda0003f05270 */
[----:B------:R-:W-:Y:S05]  /*16a0*/  @!P0 BRA `(.L_x_17) ;  /* 0x0000000000048947 */ /* 0x000fea0003800000 */
[----:B------:R-:W-:Y:S01]  /*16b0*/  BPT.TRAP 0x1 ;  /* 0x000000040000795c */ /* 0x000fe20000300000 */
.L_x_17:
[----:B------:R-:W-:Y:S02]  /*16c0*/  IMAD.U32 R3, RZ, RZ, UR38 ;  /* 0x00000026ff037e24 */ /* 0x000fe4000f8e00ff */
[----:B------:R-:W-:-:S03]  /*16d0*/  IMAD.U32 R0, RZ, RZ, UR39 ;  /* 0x00000027ff007e24 */ /* 0x000fc6000f8e00ff */
[----:B------:R-:W-:Y:S02]  /*16e0*/  LEA R3, R3, UR41, 0x3 ;  /* 0x0000002903037c11 */ /* 0x000fe4000f8e18ff */
[----:B------:R-:W-:-:S04]  /*16f0*/  SHF.L.U32 R0, R0, 0x1f, RZ ;  /* 0x0000001f00007819 */ /* 0x000fc800000006ff */
[----:B------:R1:W2:Y:S01]  /*1700*/  SYNCS.PHASECHK.TRANS64.TRYWAIT P1, [R3+URZ], R0 ;  /* 0x00000000030075a7 */ /* 0x0002a2000802017f */
[----:B------:R-:W-:Y:S05]  /*1710*/  @!P0 BRA `(.L_x_18) ;  /* 0x0000000000048947 */ /* 0x000fea0003800000 */
[----:B------:R-:W-:Y:S01]  /*1720*/  BPT.TRAP 0x1 ;  /* 0x000000040000795c */ /* 0x000fe20000300000 */
.L_x_18:
[----:B--2---:R-:W-:Y:S05]  /*1730*/  @P1 BRA `(.L_x_19) ;  /* 0x0000000000081947 */ /* 0x004fea0003800000 */
[----:B------:R-:W2:Y:S02]  /*1740*/  SYNCS.PHASECHK.TRANS64.TRYWAIT P1, [R3+URZ], R0 ;  /* 0x00000000030075a7 */ /* 0x000ea4000802017f */
[----:B--2---:R-:W-:Y:S05]  /*1750*/  @!P1 BRA `(.L_x_20) ;  /* 0x0000003c00ac9947 */ /* 0x004fea0003800000 */
.L_x_19:
[----:B------:R-:W-:Y:S05]  /*1760*/  WARPSYNC.ALL ;  /* 0x0000000000007948 */ /* 0x000fea0003800000 */
[----:B------:R-:W-:Y:S01]  /*1770*/  ULEA UR8, UR38, UR44, 0x9 ;  /* 0x0000002c26087291 */ /* 0x000fe2000f8e483f */
[----:B------:R-:W-:Y:S01]  /*1780*/  WARPGROUP.ARRIVE ;  /* 0x00000000000079c5 */ /* 0x000fe20000000000 */
[----:B------:R-:W-:Y:S01]  /*1790*/  ULEA UR9, UR38, UR45, 0x9 ;  /* 0x0000002d26097291 */ /* 0x000fe2000f8e483f */
[----:B-12---:R-:W-:Y:S01]  /*17a0*/  IMAD.U32 R0, RZ, RZ, UR43 ;  /* 0x0000002bff007e24 */ /* 0x006fe2000f8e00ff */
[----:B------:R-:W-:Y:S01]  /*17b0*/  UMOV UR5, 0x40000040 ;  /* 0x4000004000057882 */ /* 0x000fe20000000000 */
[----:B------:R-:W-:-:S02]  /*17c0*/  UMOV UR7, 0x40000040 ;  /* 0x4000004000077882 */ /* 0x000fc40000000000 */
[----:B------:R-:W-:Y:S01]  /*17d0*/  UMOV UR4, UR8 ;  /* 0x0000000800047c82 */ /* 0x000fe20008000000 */
[----:B------:R-:W-:Y:S01]  /*17e0*/  ISETP.GE.AND P1, PT, R0, 0x1, PT ;  /* 0x000000010000780c */ /* 0x000fe20003f26270 */
[----:B------:R-:W-:Y:S02]  /*17f0*/  UMOV UR6, UR9 ;  /* 0x0000000900067c82 */ /* 0x000fe40008000000 */
[----:B------:R-:W-:Y:S01]  /*1800*/  IGMMA.64x64x32.S8.S8 R24, gdesc[UR4], RZ, !UPT, gsb0 ;  /* 0x01e00000041879f1 */ /* 0x000fe2000c0410ff */
[----:B------:R-:W-:Y:S02]  /*1810*/  UIADD3 UR4, UR8, 0x2, URZ ;  /* 0x0000000208047890 */ /* 0x000fe4000fffe03f */
[----:B------:R-:W-:Y:S01]  /*1820*/  UIADD3 UR6, UR9, 0x2, URZ ;  /* 0x0000000209067890 */ /* 0x000fe2000fffe03f */
[----:B------:R-:W-:Y:S01]  /*1830*/  UMOV UR5, 0x40000040 ;  /* 0x4000004000057882 */ /* 0x000fe20000000000 */
[----:B------:R-:W-:Y:S01]  /*1840*/  UMOV UR7, 0x40000040 ;  /* 0x4000004000077882 */ /* 0x000fe20000000000 */
[----:B------:R-:W-:-:S02]  /*1850*/  WARPGROUP.DEPBAR.LE gsb0, 0x0 ;  /* 0x00008000000079c5 */ /* 0x000fc40000010000 */
[----:B------:R-:W-:-:S06]  /*1860*/  WARPGROUP.ARRIVE ;  /* 0x00000000000079c5 */ /* 0x000fcc0000000000 */
[----:B------:R-:W-:Y:S01]  /*1870*/  IGMMA.64x64x32.S8.S8 R24, gdesc[UR4], R24, gsb0 ;  /* 0x01e00000041879f1 */ /* 0x000fe20008041018 */
[----:B------:R-:W-:Y:S02]  /*1880*/  UIADD3 UR4, UR8, 0x4, URZ ;  /* 0x0000000408047890 */ /* 0x000fe4000fffe03f */
[----:B------:R-:W-:Y:S01]  /*1890*/  UIADD3 UR6, UR9, 0x4, URZ ;  /* 0x0000000409067890 */ /* 0x000fe2000fffe03f */
[----:B------:R-:W-:Y:S01]  /*18a0*/  UMOV UR5, 0x40000040 ;  /* 0x4000004000057882 */ /* 0x000fe20000000000 */
[----:B------:R-:W-:Y:S01]  /*18b0*/  UMOV UR7, 0x40000040 ;  /* 0x4000004000077882 */ /* 0x000fe20000000000 */
[----:B------:R-:W-:Y:S02]  /*18c0*/  WARPGROUP.DEPBAR.LE gsb0, 0x0 ;  /* 0x00008000000079c5 */ /* 0x000fe40000010000 */
        /* <DEDUP_REMOVED lines=8> */
[----:B------:R-:W-:Y:S03]  /*1950*/  IGMMA.64x64x32.S8.S8 R24, gdesc[UR4], R24, gsb0 ;  /* 0x01e00000041879f1 */ /* 0x000fe60008041018 */
[----:B------:R-:W-:Y:S02]  /*1960*/  WARPGROUP.DEPBAR.LE gsb0, 0x0 ;  /* 0x00008000000079c5 */ /* 0x000fe40000010000 */
[----:B------:R-:W-:Y:S05]  /*1970*/  @!P1 BRA `(.L_x_21) ;  /* 0x0000000400109947 */ /* 0x000fea0003800000 */
[----:B------:R-:W-:Y:S01]  /*1980*/  UIADD3 UR4, UR38, 0x1, URZ ;  /* 0x0000000126047890 */ /* 0x000fe2000fffe03f */
[----:B------:R-:W-:Y:S01]  /*1990*/  IMAD.U32 R0, RZ, RZ, UR43 ;  /* 0x0000002bff007e24 */ /* 0x000fe2000f8e00ff */
[----:B------:R-:W-:Y:S02]  /*19a0*/  UMOV UR9, UR38 ;  /* 0x0000002600097c82 */ /* 0x000fe40008000000 */
[----:B------:R-:W-:-:S04]  /*19b0*/  UISETP.NE.AND UP0, UPT, UR4, 0x7, UPT ;  /* 0x000000070400788c */ /* 0x000fc8000bf05270 */
[----:B------:R-:W-:Y:S02]  /*19c0*/  USEL UR5, URZ, 0x1, UP0 ;  /* 0x000000013f057887 */ /* 0x000fe40008000000 */
[----:B------:R-:W-:Y:S02]  /*19d0*/  USEL UR8, UR4, URZ, UP0 ;  /* 0x0000003f04087287 */ /* 0x000fe40008000000 */
[----:B------:R-:W-:-:S06]  /*19e0*/  ULOP3.LUT UR5, UR39, UR5, URZ, 0x3c, !UPT ;  /* 0x0000000527057292 */ /* 0x000fcc000f8e3c3f */
[----:B------:R-:W-:-:S07]  /*19f0*/  IMAD.U32 R5, RZ, RZ, UR5 ;  /* 0x00000005ff057e24 */ /* 0x000fce000f8e00ff */
.L_x_28:
[----:B-12---:R-:W-:Y:S05]  /*1a00*/  @!P0 BRA `(.L_x_22) ;  /* 0x0000000000048947 */ /* 0x006fea0003800000 */
[----:B------:R-:W-:Y:S01]  /*1a10*/  BPT.TRAP 0x1 ;  /* 0x000000040000795c */ /* 0x000fe20000300000 */
.L_x_22:
[----:B------:R-:W-:Y:S01]  /*1a20*/  ULEA UR4, UR8, UR41, 0x3 ;  /* 0x0000002908047291 */ /* 0x000fe2000f8e183f */
[----:B------:R-:W-:-:S08]  /*1a30*/  SHF.L.U32 R3, R5, 0x1f, RZ ;  /* 0x0000001f05037819 */ /* 0x000fd000000006ff */
[----:B------:R1:W2:Y:S01]  /*1a40*/  SYNCS.PHASECHK.TRANS64.TRYWAIT P1, [UR4], R3 ;  /* 0x00000003ff0075a7 */ /* 0x0002a20008020144 */
[----:B------:R-:W-:Y:S05]  /*1a50*/  @!P0 BRA `(.L_x_23) ;  /* 0x0000000000048947 */ /* 0x000fea0003800000 */
[----:B------:R-:W-:Y:S01]  /*1a60*/  BPT.TRAP 0x1 ;  /* 0x000000040000795c */ /* 0x000fe20000300000 */
.L_x_23:
[----:B--2---:R-:W-:Y:S05]  /*1a70*/  @P1 BRA `(.L_x_24) ;  /* 0x0000000000081947 */ /* 0x004fea0003800000 */
[----:B------:R-:W2:Y:S02]  /*1a80*/  SYNCS.PHASECHK.TRANS64.TRYWAIT P1, [UR4], R3 ;  /* 0x00000003ff0075a7 */ /* 0x000ea40008020144 */
[----:B--2---:R-:W-:Y:S05]  /*1a90*/  @!P1 BRA `(.L_x_25) ;  /* 0x0000003800f09947 */ /* 0x004fea0003800000 */
.L_x_24:
[----:B------:R-:W-:Y:S01]  /*1aa0*/  ULEA UR10, UR8, UR44, 0x9 ;  /* 0x0000002c080a7291 */ /* 0x000fe2000f8e483f */
[----:B------:R-:W-:Y:S01]  /*1ab0*/  WARPGROUP.ARRIVE ;  /* 0x00000000000079c5 */ /* 0x000fe20000000000 */
[----:B------:R-:W-:Y:S01]  /*1ac0*/  ULEA UR11, UR8, UR45, 0x9 ;  /* 0x0000002d080b7291 */ /* 0x000fe2000f8e483f */
[----:B------:R-:W-:Y:S01]  /*1ad0*/  UMOV UR5, 0x40000040 ;  /* 0x4000004000057882 */ /* 0x000fe20000000000 */
[----:B------:R-:W-:-:S03]  /*1ae0*/  UMOV UR7, 0x40000040 ;  /* 0x4000004000077882 */ /* 0x000fc60000000000 */
[----:B------:R-:W-:Y:S02]  /*1af0*/  UMOV UR4, UR10 ;  /* 0x0000000a00047c82 */ /* 0x000fe40008000000 */
[----:B------:R-:W-:Y:S02]  /*1b00*/  UMOV UR6, UR11 ;  /* 0x0000000b00067c82 */ /* 0x000fe40008000000 */
[----:B------:R-:W-:Y:S01]  /*1b10*/  IGMMA.64x64x32.S8.S8 R24, gdesc[UR4], R24, gsb0 ;  /* 0x01e00000041879f1 */ /* 0x000fe20008041018 */
        /* <DEDUP_REMOVED lines=23> */
[----:B------:R-:W-:Y:S01]  /*1c90*/  BPT.TRAP 0x1 ;  /* 0x000000040000795c */ /* 0x000fe20000300000 */
.L_x_26:
[----:B------:R-:W-:Y:S01]  /*1ca0*/  ULEA UR4, UR9, UR41, 0x3 ;  /* 0x0000002909047291 */ /* 0x000fe2000f8e183f */
[----:B------:R-:W-:-:S03]  /*1cb0*/  ISETP.GT.U32.AND P1, PT, R16, 0x1, PT ;  /* 0x000000011000780c */ /* 0x000fc60003f24070 */
[----:B------:R-:W-:-:S04]  /*1cc0*/  UIADD3 UR4, UR4, 0x38, URZ ;  /* 0x0000003804047890 */ /* 0x000fc8000fffe03f */
[----:B------:R-:W-:-:S09]  /*1cd0*/  UPRMT UR4, URZ, 0x654, UR4 ;  /* 0x000006543f047896 */ /* 0x000fd20008000004 */
[----:B------:R-:W-:Y:S01]  /*1ce0*/  SYNCS.ARRIVE.TRANS64.RED.A1T0 RZ, [UR4], RZ ;  /* 0x000000ffffff79a7 */ /* 0x000fe20008100404 */
[----:B------:R-:W-:Y:S05]  /*1cf0*/  @P1 BRA `(.L_x_27) ;  /* 0x0000000000041947 */ /* 0x000fea0003800000 */
[----:B------:R-:W-:Y:S01]  /*1d00*/  BPT.TRAP 0x1 ;  /* 0x000000040000795c */ /* 0x000fe20000300000 */
.L_x_27:
[----:B------:R-:W-:Y:S01]  /*1d10*/  UIADD3 UR8, UR8, 0x1, URZ ;  /* 0x0000000108087890 */ /* 0x000fe2000fffe03f */
[C---:B------:R-:W-:Y:S01]  /*1d20*/  ISETP.GT.AND P1, PT, R0.reuse, 0x1, PT ;  /* 0x000000010000780c */ /* 0x040fe20003f24270 */
[----:B------:R-:W-:Y:S01]  /*1d30*/  UIADD3 UR9, UR9, 0x1, URZ ;  /* 0x0000000109097890 */ /* 0x000fe2000fffe03f */
[----:B------:R-:W-:Y:S01]  /*1d40*/  VIADD R0, R0, 0xffffffff ;  /* 0xffffffff00007836 */ /* 0x000fe20000000000 */
[----:B------:R-:W-:Y:S02]  /*1d50*/  UISETP.NE.AND UP0, UPT, UR8, 0x7, UPT ;  /* 0x000000070800788c */ /* 0x000fe4000bf05270 */
[----:B------:R-:W-:Y:S02]  /*1d60*/  UISETP.NE.AND UP1, UPT, UR9, 0x7, UPT ;  /* 0x000000070900788c */ /* 0x000fe4000bf25270 */
[----:B------:R-:W-:Y:S02]  /*1d70*/  USEL UR4, URZ, 0x1, UP0 ;  /* 0x000000013f047887 */ /* 0x000fe40008000000 */
[----:B------:R-:W-:-:S02]  /*1d80*/  USEL UR8, UR8, URZ, UP0 ;  /* 0x0000003f08087287 */ /* 0x000fc40008000000 */
[----:B------:R-:W-:Y:S02]  /*1d90*/  USEL UR9, UR9, URZ, UP1 ;  /* 0x0000003f09097287 */ /* 0x000fe40008800000 */
[----:B------:R-:W-:Y:S01]  /*1da0*/  LOP3.LUT R5, R5, UR4, RZ, 0x3c, !PT ;  /* 0x0000000405057c12 */ /* 0x000fe2000f8e3cff */
[----:B------:R-:W-:Y:S09]  /*1db0*/  @P1 BRA `(.L_x_28) ;  /* 0xfffffffc00101947 */ /* 0x000ff2000383ffff */
.L_x_21:
[----:B------:R-:W3:Y:S01]  /*1dc0*/  LDC R0, c[0x0][0x28c] ;  /* 0x0000a300ff007b82 */ /* 0x000ee20000000800 */
[----:B------:R4:W-:Y:S01]  /*1dd0*/  SYNCS.ARRIVE.TRANS64.A1T0 RZ, [R62+UR47], RZ ;  /* 0x000000ff3eff79a7 */ /* 0x0009e2000810002f */
[----:B---3--:R-:W-:-:S13]  /*1de0*/  ISETP.GE.AND P1, PT, R0, 0x1, PT ;  /* 0x000000010000780c */ /* 0x008fda0003f26270 */
[----:B----4-:R-:W-:Y:S05]  /*1df0*/  @!P1 BRA `(.L_x_29) ;  /* 0x00000000003c9947 */ /* 0x010fea0003800000 */
[----:B------:R-:W-:Y:S05]  /*1e00*/  @!P0 BRA `(.L_x_30) ;  /* 0x0000000000048947 */ /* 0x000fea0003800000 */
[----:B------:R-:W-:Y:S01]  /*1e10*/  BPT.TRAP 0x1 ;  /* 0x000000040000795c */ /* 0x000fe20000300000 */
.L_x_30:
[----:B------:R-:W-:Y:S01]  /*1e20*/  UIADD3 UR6, UR43, UR38, URZ ;  /* 0x000000262b067290 */ /* 0x000fe2000fffe03f */
[----:B------:R-:W-:-:S03]  /*1e30*/  ISETP.GT.U32.AND P0, PT, R16, 0x1, PT ;  /* 0x000000011000780c */ /* 0x000fc60003f04070 */
[----:B------:R-:W-:-:S04]  /*1e40*/  UIMAD.WIDE.U32 UR4, UR6, 0x24924925, URZ ;  /* 0x24924925060478a5 */ /* 0x000fc8000f8e003f */
[----:B------:R-:W-:-:S04]  /*1e50*/  UIADD3 UR4, UR6, -UR5, URZ ;  /* 0x8000000506047290 */ /* 0x000fc8000fffe03f */
[----:B------:R-:W-:-:S04]  /*1e60*/  ULEA.HI UR4, UR4, UR5, URZ, 0x1f ;  /* 0x0000000504047291 */ /* 0x000fc8000f8ff83f */
[----:B------:R-:W-:-:S04]  /*1e70*/  USHF.R.U32.HI UR4, URZ, 0x2, UR4 ;  /* 0x000000023f047899 */ /* 0x000fc80008011604 */
[----:B------:R-:W-:-:S04]  /*1e80*/  UIMAD UR4, UR4, -0x7, UR6 ;  /* 0xfffffff9040478a4 */ /* 0x000fc8000f8e0206 */
[----:B------:R-:W-:-:S04]  /*1e90*/  ULEA UR4, UR4, UR41, 0x3 ;  /* 0x0000002904047291 */ /* 0x000fc8000f8e183f */
[----:B------:R-:W-:-:S04]  /*1ea0*/  UIADD3 UR4, UR4, 0x38, URZ ;  /* 0x0000003804047890 */ /* 0x000fc8000fffe03f */
[----:B------:R-:W-:-:S09]  /*1eb0*/  UPRMT UR4, URZ, 0x654, UR4 ;  /* 0x000006543f047896 */ /* 0x000fd20008000004 */
[----:B------:R-:W-:Y:S01]  /*1ec0*/  SYNCS.ARRIVE.TRANS64.RED.A1T0 RZ, [UR4], RZ ;  /* 0x000000ffffff79a7 */ /* 0x000fe20008100404 */
[----:B------:R-:W-:Y:S05]  /*1ed0*/  @P0 BRA `(.L_x_29) ;  /* 0x0000000000040947 */ /* 0x000fea0003800000 */
[----:B------:R-:W-:Y:S01]  /*1ee0*/  BPT.TRAP 0x1 ;  /* 0x000000040000795c */ /* 0x000fe20000300000 */
.L_x_29:
[----:B------:R-:W-:Y:S01]  /*1ef0*/  SHF.L.U32 R0, R67, 0x1f, RZ ;  /* 0x0000001f43007819 */ /* 0x000fe200000006ff */
[----:B------:R-:W-:Y:S01]  /*1f00*/  UIADD3 UR38, UR46, UR38, URZ ;  /* 0x000000262e267290 */ /* 0x000fe2000fffe03f */
[----:B------:R-:W3:Y:S01]  /*1f10*/  LDC R15, c[0x0][0x288] ;  /* 0x0000a200ff0f7b82 */ /* 0x000ee20000000800 */
[----:B------:R-:W-:Y:S01]  /*1f20*/  UISETP.GE.U32.AND UP1, UPT, UR46, 0x7, UPT ;  /* 0x000000072e00788c */ /* 0x000fe2000bf26070 */
[----:B------:R-:W-:Y:S01]  /*1f30*/  IMAD.SHL.U32 R8, R60, 0x2, RZ ;  /* 0x000000023c087824 */ /* 0x000fe200078e00ff */
[----:B------:R-:W-:Y:S02]  /*1f40*/  UISETP.GT.U32.AND UP0, UPT, UR38, 0x6, UPT ;  /* 0x000000062600788c */ /* 0x000fe4000bf04070 */
[----:B------:R-:W-:Y:S02]  /*1f50*/  UIMAD.WIDE.U32 UR4, UR38, 0x24924925, URZ ;  /* 0x24924925260478a5 */ /* 0x000fe4000f8e003f */
[----:B------:R-:W-:Y:S01]  /*1f60*/  UISETP.LT.U32.AND UP0, UPT, UR46, 0x7, UP0 ;  /* 0x000000072e00788c */ /* 0x000fe20008701070 */
[----:B------:R-:W4:Y:S01]  /*1f70*/  SYNCS.PHASECHK.TRANS64.TRYWAIT P0, [R61+UR42+0x10], R0 ;  /* 0x000010003d0075a7 */ /* 0x000f22000800016a */
[----:B------:R-:W-:Y:S01]  /*1f80*/  UIADD3 UR4, UR38, -UR5, URZ ;  /* 0x8000000526047290 */ /* 0x000fe2000fffe03f */
[----:B------:R-:W-:Y:S01]  /*1f90*/  SHF.R.S32.HI R9, RZ, 0x1f, R8 ;  /* 0x0000001fff097819 */ /* 0x000fe20000011408 */
[----:B------:R-:W-:-:S02]  /*1fa0*/  USEL UR6, URZ, 0x1, !UP0 ;  /* 0x000000013f067887 */ /* 0x000fc4000c000000 */
[----:B------:R-:W-:Y:S02]  /*1fb0*/  ULEA.HI UR4, UR4, UR5, URZ, 0x1f ;  /* 0x0000000504047291 */ /* 0x000fe4000f8ff83f */
[----:B------:R-:W-:Y:S02]  /*1fc0*/  ULOP3.LUT UR39, UR39, UR6, URZ, 0x3c, !UPT ;  /* 0x0000000627277292 */ /* 0x000fe4000f8e3c3f */
[----:B------:R-:W-:-:S04]  /*1fd0*/  USHF.R.U32.HI UR4, URZ, 0x2, UR4 ;  /* 0x000000023f047899 */ /* 0x000fc80008011604 */
[----:B------:R-:W-:Y:S02]  /*1fe0*/  @UP1 ULOP3.LUT UR39, UR39, 0x1, UR4, 0x78, !UPT ;  /* 0x0000000127271892 */ /* 0x000fe4000f8e7804 */
[----:B------:R-:W-:Y:S01]  /*1ff0*/  UIMAD UR38, UR4, -0x7, UR38 ;  /* 0xfffffff9042678a4 */ /* 0x000fe2000f8e0226 */
[----:B---34-:R-:W-:Y:S11]  /*2000*/  @!P0 BRA `(.L_x_31) ;  /* 0x0000003400ac8947 */ /* 0x018ff60003800000 */
.L_x_128:
[----:B---3--:R-:W-:Y:S01]  /*2010*/  IMAD.SHL.U32 R0, R19, 0x40, RZ ;  /* 0x0000004013007824 */ /* 0x008fe200078e00ff */
[----:B------:R-:W-:Y:S01]  /*2020*/  ULDC UR6, c[0x0][0x284] ;  /* 0x0000a10000067ab9 */ /* 0x000fe20000000800 */
[----:B------:R-:W-:Y:S01]  /*2030*/  IMAD.SHL.U32 R22, R22, 0x40, RZ ;  /* 0x0000004016167824 */ /* 0x000fe200078e00ff */
[----:B------:R-:W-:Y:S01]  /*2040*/  SHF.R.S32.HI R69, RZ, 0x1f, R2 ;  /* 0x0000001fff457819 */ /* 0x000fe20000011402 */
[----:B------:R-:W-:Y:S01]  /*2050*/  ULDC.64 UR4, c[0x0][0x5d0] ;  /* 0x0001740000047ab9 */ /* 0x000fe20000000a00 */
[----:B------:R-:W-:Y:S01]  /*2060*/  ISETP.GE.AND P0, PT, R0, UR6, PT ;  /* 0x0000000600007c0c */ /* 0x000fe2000bf06270 */
[----:B--2---:R-:W-:Y:S01]  /*2070*/  IMAD.WIDE.U32 R4, R2, UR4, R8 ;  /* 0x0000000402047c25 */ /* 0x004fe2000f8e0008 */
[----:B------:R-:W-:Y:S02]  /*2080*/  SHF.R.S32.HI R68, RZ, 0x1f, R22 ;  /* 0x0000001fff447819 */ /* 0x000fe40000011416 */
[C---:B------:R-:W-:Y:S01]  /*2090*/  ISETP.GE.OR P0, PT, R22.reuse, R15, P0 ;  /* 0x0000000f1600720c */ /* 0x040fe20000706670 */
[----:B-1----:R-:W-:Y:S01]  /*20a0*/  IMAD R3, R69, UR4, RZ ;  /* 0x0000000445037c24 */ /* 0x002fe2000f8e02ff */
[----:B------:R-:W-:-:S03]  /*20b0*/  IADD3 R4, P1, R22, R4, RZ ;  /* 0x0000000416047210 */ /* 0x000fc60007f3e0ff */
[----:B------:R-:W-:-:S05]  /*20c0*/  IMAD R3, R2, UR5, R3 ;  /* 0x0000000502037c24 */ /* 0x000fca000f8e0203 */
[----:B------:R-:W-:-:S03]  /*20d0*/  IADD3.X R5, R68, R5, R3, P1, !PT ;  /* 0x0000000544057210 */ /* 0x000fc60000ffe403 */
[----:B------:R-:W-:Y:S05]  /*20e0*/  @P0 BRA `(.L_x_32) ;  /* 0x0000001c00200947 */ /* 0x000fea0003800000 */
[----:B------:R-:W1:Y:S01]  /*20f0*/  LDC.64 R10, c[0x0][0x5c8] ;  /* 0x00017200ff0a7b82 */ /* 0x000e620000000a00 */
[----:B0-----:R-:W-:Y:S01]  /*2100*/  IMAD.WIDE R12, R19, 0x40, R58 ;  /* 0x00000040130c7825 */ /* 0x001fe200078e023a */
[----:B------:R-:W-:Y:S01]  /*2110*/  ULDC.64 UR4, c[0x0][0x5c0] ;  /* 0x0001700000047ab9 */ /* 0x000fe20000000a00 */
[----:B------:R-:W-:Y:S02]  /*2120*/  BSSY B0, `(.L_x_32) ;  /* 0x00001c4000007945 */ /* 0x000fe40003800000 */
[----:B------:R-:W-:Y:S02]  /*2130*/  IMAD.IADD R70, R65, 0x1, -R0 ;  /* 0x0000000141467824 */ /* 0x000fe400078e0a00 */
[-C--:B-1----:R-:W-:Y:S02]  /*2140*/  IMAD R3, R13, R10.reuse, RZ ;  /* 0x0000000a0d037224 */ /* 0x082fe400078e02ff */
[----:B------:R-:W-:-:S04]  /*2150*/  IMAD.WIDE.U32 R4, R12, R10, R4 ;  /* 0x0000000a0c047225 */ /* 0x000fc800078e0004 */
[----:B------:R-:W-:Y:S01]  /*2160*/  IMAD R3, R12, R11, R3 ;  /* 0x0000000b0c037224 */ /* 0x000fe200078e0203 */
[----:B------:R-:W-:-:S03]  /*2170*/  IADD3 R6, P0, R4, UR4, RZ ;  /* 0x0000000404067c10 */ /* 0x000fc6000ff1e0ff */
[----:B------:R-:W-:Y:S01]  /*2180*/  IMAD.IADD R3, R5, 0x1, R3 ;  /* 0x0000000105037824 */ /* 0x000fe200078e0203 */
[----:B------:R-:W-:-:S04]  /*2190*/  LEA R4, P1, R10, R6, 0x3 ;  /* 0x000000060a047211 */ /* 0x000fc800078218ff */
[----:B------:R-:W-:Y:S01]  /*21a0*/  IADD3.X R7, R3, UR5, RZ, P0, !PT ;  /* 0x0000000503077c10 */ /* 0x000fe200087fe4ff */
[----:B------:R-:W-:Y:S01]  /*21b0*/  IMAD R3, R60, -0x2, R15 ;  /* 0xfffffffe3c037824 */ /* 0x000fe200078e020f */
[----:B-----5:R-:W-:Y:S02]  /*21c0*/  ISETP.NE.AND P0, PT, R57, RZ, PT ;  /* 0x000000ff3900720c */ /* 0x020fe40003f05270 */
[----:B------:R-:W-:Y:S01]  /*21d0*/  LEA.HI.X R5, R10, R7, R11, 0x3, P1 ;  /* 0x000000070a057211 */ /* 0x000fe200008f1c0b */
[----:B------:R-:W-:-:S10]  /*21e0*/  IMAD.IADD R71, R3, 0x1, -R22 ;  /* 0x0000000103477824 */ /* 0x000fd400078e0a16 */
[----:B------:R-:W-:Y:S05]  /*21f0*/  @!P0 BRA `(.L_x_33) ;  /* 0x0000001400188947 */ /* 0x000fea0003800000 */
[----:B------:R-:W0:Y:S01]  /*2200*/  LDC.64 R14, c[0x0][0x5b0] ;  /* 0x00016c00ff0e7b82 */ /* 0x000e220000000a00 */
[----:B------:R-:W-:Y:S01]  /*2210*/  ULDC.64 UR4, c[0x0][0x5b8] ;  /* 0x00016e0000047ab9 */ /* 0x000fe20000000a00 */
[----:B------:R-:W-:Y:S01]  /*2220*/  ISETP.GE.AND P3, PT, R71, 0x1, PT ;  /* 0x000000014700780c */ /* 0x000fe20003f66270 */
[----:B------:R-:W-:Y:S01]  /*2230*/  IMAD.WIDE.U32 R8, R2, UR4, R8 ;  /* 0x0000000402087c25 */ /* 0x000fe2000f8e0008 */
[----:B------:R-:W-:Y:S02]  /*2240*/  BSSY B1, `(.L_x_34) ;  /* 0x000000e000017945 */ /* 0x000fe40003800000 */
[----:B------:R-:W-:Y:S01]  /*2250*/  ISETP.LT.OR P1, PT, R70, 0x1, !P3 ;  /* 0x000000014600780c */ /* 0x000fe20005f21670 */
[----:B------:R-:W-:Y:S01]  /*2260*/  IMAD R3, R69, UR4, RZ ;  /* 0x0000000445037c24 */ /* 0x000fe2000f8e02ff */
[----:B------:R-:W1:Y:S01]  /*2270*/  LDC.64 R20, c[0x0][0x5a8] ;  /* 0x00016a00ff147b82 */ /* 0x000e620000000a00 */
[----:B------:R-:W-:Y:S02]  /*2280*/  IADD3 R10, P0, R22, R8, RZ ;  /* 0x00000008160a7210 */ /* 0x000fe40007f1e0ff */
[----:B------:R-:W-:-:S05]  /*2290*/  IMAD R3, R2, UR5, R3 ;  /* 0x0000000502037c24 */ /* 0x000fca000f8e0203 */
[----:B------:R-:W-:Y:S01]  /*22a0*/  IADD3.X R11, R68, R9, R3, P0, !PT ;  /* 0x00000009440b7210 */ /* 0x000fe200007fe403 */
[-C--:B0-----:R-:W-:Y:S02]  /*22b0*/  IMAD R0, R13, R14.reuse, RZ ;  /* 0x0000000e0d007224 */ /* 0x081fe400078e02ff */
[----:B------:R-:W-:-:S04]  /*22c0*/  IMAD.WIDE.U32 R2, R12, R14, R10 ;  /* 0x0000000e0c027225 */ /* 0x000fc800078e000a */
[----:B------:R-:W-:Y:S01]  /*22d0*/  IMAD R19, R12, R15, R0 ;  /* 0x0000000f0c137224 */ /* 0x000fe200078e0200 */
[----:B-1----:R-:W-:-:S04]  /*22e0*/  IADD3 R2, P0, R2, R20, RZ ;  /* 0x0000001402027210 */ /* 0x002fc80007f1e0ff */
[----:B------:R-:W-:Y:S01]  /*22f0*/  IADD3.X R3, R21, R3, R19, P0, !PT ;  /* 0x0000000315037210 */ /* 0x000fe200007fe413 */
[----:B------:R-:W-:Y:S08]  /*2300*/  @P1 BRA `(.L_x_35) ;  /* 0x0000000000041947 */ /* 0x000ff00003800000 */
[----:B------:R0:W5:Y:S02]  /*2310*/  LDG.E.U8 R66, desc[UR36][R2.64] ;  /* 0x0000002402427981 */ /* 0x000164000c1e1100 */
.L_x_35:
[----:B------:R-:W-:Y:S05]  /*2320*/  BSYNC B1 ;  /* 0x0000000000017941 */ /* 0x000fea0003800000 */
.L_x_34:
[----:B-----5:R-:W-:Y:S01]  /*2330*/  LOP3.LUT R0, R66, 0xffff, RZ, 0xc0, !PT ;  /* 0x0000ffff42007812 */ /* 0x020fe200078ec0ff */
[C---:B------:R-:W-:Y:S01]  /*2340*/  IMAD.SHL.U32 R8, R14.reuse, 0x8, RZ ;  /* 0x000000080e087824 */ /* 0x040fe200078e00ff */
[----:B------:R-:W-:Y:S01]  /*2350*/  SHF.L.U64.HI R9, R14, 0x3, R15 ;  /* 0x000000030e097819 */ /* 0x000fe2000001020f */
[----:B------:R-:W-:Y:S01]  /*2360*/  BSSY B1, `(.L_x_36) ;  /* 0x000000e000017945 */ /* 0x000fe20003800000 */
[----:B------:R-:W-:Y:S02]  /*2370*/  PRMT R0, R0, 0x8880, RZ ;  /* 0x0000888000007816 */ /* 0x000fe400000000ff */
[----:B------:R-:W-:Y:S01]  /*2380*/  ISETP.GE.AND P2, PT, R71, 0x2, PT ;  /* 0x000000024700780c */ /* 0x000fe20003f46270 */
[----:B------:R-:W-:-:S03]  /*2390*/  IMAD.WIDE.U32 R8, R12, R14, R8 ;  /* 0x0000000e0c087225 */ /* 0x000fc600078e0008 */
[----:B------:R-:W-:Y:S01]  /*23a0*/  ISETP.LT.OR P0, PT, R70, 0x1, !P2 ;  /* 0x000000014600780c */ /* 0x000fe20005701670 */
[----:B------:R-:W-:Y:S01]  /*23b0*/  IMAD R13, R0, R57, RZ ;  /* 0x00000039000d7224 */ /* 0x000fe200078e02ff */
[----:B------:R-:W-:Y:S01]  /*23c0*/  IADD3 R8, P4, P5, R10, R20, R8 ;  /* 0x000000140a087210 */ /* 0x000fe20007d9e008 */
[----:B------:R-:W-:Y:S02]  /*23d0*/  IMAD.IADD R12, R19, 0x1, R9 ;  /* 0x00000001130c7824 */ /* 0x000fe400078e0209 */
[----:B------:R-:W-:-:S05]  /*23e0*/  @!P1 IMAD R15, R24, R56, R13 ;  /* 0x00000038180f9224 */ /* 0x000fca00078e020d */
[----:B------:R1:W-:Y:S03]  /*23f0*/  @!P1 STG.E.U8 desc[UR36][R6.64], R15 ;  /* 0x0000000f06009986 */ /* 0x0003e6000c101124 */
[----:B------:R-:W-:Y:S05]  /*2400*/  @P0 BRA `(.L_x_37) ;  /* 0x00000000000c0947 */ /* 0x000fea0003800000 */
[----:B------:R-:W2:Y:S02]  /*2410*/  LDG.E.U8 R66, desc[UR36][R2.64+0x1] ;  /* 0x0000012402427981 */ /* 0x000ea4000c1e1100 */
[----:B--2---:R-:W-:-:S05]  /*2420*/  PRMT R0, R66, 0x8880, RZ ;  /* 0x0000888042007816 */ /* 0x004fca00000000ff */
[----:B------:R-:W-:-:S07]  /*2430*/  IMAD R13, R0, R57, RZ ;  /* 0x00000039000d7224 */ /* 0x000fce00078e02ff */
.L_x_37:
[----:B------:R-:W-:Y:S05]  /*2440*/  BSYNC B1 ;  /* 0x0000000000017941 */ /* 0x000fea0003800000 */
.L_x_36:
[C---:B------:R-:W-:Y:S01]  /*2450*/  ISETP.LT.OR P3, PT, R70.reuse, 0x9, !P3 ;  /* 0x000000094600780c */ /* 0x040fe20005f61670 */
[----:B------:R-:W-:Y:S01]  /*2460*/  @!P0 IMAD R25, R25, R56, R13 ;  /* 0x0000003819198224 */ /* 0x000fe200078e020d */
[----:B------:R-:W-:Y:S01]  /*2470*/  ISETP.GE.AND P1, PT, R71, 0x9, PT ;  /* 0x000000094700780c */ /* 0x000fe20003f26270 */
[----:B------:R-:W-:Y:S01]  /*2480*/  BSSY B1, `(.L_x_38) ;  /* 0x000000b000017945 */ /* 0x000fe20003800000 */
[----:B------:R-:W-:Y:S02]  /*2490*/  IADD3.X R9, R11, R21, R12, P4, P5 ;  /* 0x000000150b097210 */ /* 0x000fe400027ea40c */
[----:B------:R2:W-:Y:S01]  /*24a0*/  @!P0 STG.E.U8 desc[UR36][R6.64+0x1], R25 ;  /* 0x0000011906008986 */ /* 0x0005e2000c101124 */
[----:B------:R-:W-:Y:S02]  /*24b0*/  ISETP.GE.AND P0, PT, R71, 0xa, PT ;  /* 0x0000000a4700780c */ /* 0x000fe40003f06270 */
[C---:B------:R-:W-:Y:S02]  /*24c0*/  ISETP.LT.OR P2, PT, R70.reuse, 0x9, !P2 ;  /* 0x000000094600780c */ /* 0x040fe40005741670 */
[----:B------:R-:W-:-:S02]  /*24d0*/  ISETP.LT.OR P5, PT, R70, 0x1, !P1 ;  /* 0x000000014600780c */ /* 0x000fc40004fa1670 */
[----:B------:R-:W-:Y:S01]  /*24e0*/  ISETP.LT.OR P4, PT, R70, 0x1, !P0 ;  /* 0x000000014600780c */ /* 0x000fe20004781670 */
[----:B------:R-:W-:-:S12]  /*24f0*/  @P3 BRA `(.L_x_39) ;  /* 0x00000000000c3947 */ /* 0x000fd80003800000 */
[----:B------:R-:W3:Y:S02]  /*2500*/  LDG.E.U8 R66, desc[UR36][R8.64] ;  /* 0x0000002408427981 */ /* 0x000ee4000c1e1100 */
[----:B---3--:R-:W-:-:S05]  /*2510*/  PRMT R0, R66, 0x8880, RZ ;  /* 0x0000888042007816 */ /* 0x008fca00000000ff */
[----:B------:R-:W-:-:S07]  /*2520*/  IMAD R13, R0, R57, RZ ;  /* 0x00000039000d7224 */ /* 0x000fce00078e02ff */
.L_x_39:
[----:B------:R-:W-:Y:S05]  /*2530*/  BSYNC B1 ;  /* 0x0000000000017941 */ /* 0x000fea0003800000 */
.L_x_38:
[----:B------:R-:W-:Y:S01]  /*2540*/  @!P3 IMAD R11, R26, R56, R13 ;  /* 0x000000381a0bb224 */ /* 0x000fe200078e020d */
[----:B------:R-:W-:Y:S04]  /*2550*/  BSSY B1, `(.L_x_40) ;  /* 0x0000006000017945 */ /* 0x000fe80003800000 */
[----:B------:R3:W-:Y:S01]  /*2560*/  @!P3 STG.E.U8 desc[UR36][R4.64], R11 ;  /* 0x0000000b0400b986 */ /* 0x0007e2000c101124 */
[----:B------:R-:W-:Y:S05]  /*2570*/  @P2 BRA `(.L_x_41) ;  /* 0x00000000000c2947 */ /* 0x000fea0003800000 */
[----:B------:R-:W4:Y:S02]  /*2580*/  LDG.E.U8 R66, desc[UR36][R8.64+0x1] ;  /* 0x0000012408427981 */ /* 0x000f24000c1e1100 */
[----:B----4-:R-:W-:-:S05]  /*2590*/  PRMT R0, R66, 0x8880, RZ ;  /* 0x0000888042007816 */ /* 0x010fca00000000ff */
[----:B------:R-:W-:-:S07]  /*25a0*/  IMAD R13, R0, R57, RZ ;  /* 0x00000039000d7224 */ /* 0x000fce00078e02ff */
.L_x_41:
[----:B------:R-:W-:Y:S05]  /*25b0*/  BSYNC B1 ;  /* 0x0000000000017941 */ /* 0x000fea0003800000 */
.L_x_40:
[----:B------:R-:W-:Y:S01]  /*25c0*/  @!P2 IMAD R27, R27, R56, R13 ;  /* 0x000000381b1ba224 */ /* 0x000fe200078e020d */
[----:B------:R-:W-:Y:S04]  /*25d0*/  BSSY B1, `(.L_x_42) ;  /* 0x0000006000017945 */ /* 0x000fe80003800000 */
[----:B------:R4:W-:Y:S01]  /*25e0*/  @!P2 STG.E.U8 desc[UR36][R4.64+0x1], R27 ;  /* 0x0000011b0400a986 */ /* 0x0009e2000c101124 */
[----:B------:R-:W-:Y:S05]  /*25f0*/  @P5 BRA `(.L_x_43) ;  /* 0x00000000000c5947 */ /* 0x000fea0003800000 */
[----:B------:R-:W5:Y:S02]  /*2600*/  LDG.E.U8 R66, desc[UR36][R2.64+0x8] ;  /* 0x0000082402427981 */ /* 0x000f64000c1e1100 */
[----:B-----5:R-:W-:-:S05]  /*2610*/  PRMT R0, R66, 0x8880, RZ ;  /* 0x0000888042007816 */ /* 0x020fca00000000ff */
[----:B------:R-:W-:-:S07]  /*2620*/  IMAD R13, R0, R57, RZ ;  /* 0x00000039000d7224 */ /* 0x000fce00078e02ff */
.L_x_43:
[----:B------:R-:W-:Y:S05]  /*2630*/  BSYNC B1 ;  /* 0x0000000000017941 */ /* 0x000fea0003800000 */
.L_x_42:
[----:B---3--:R-:W-:Y:S01]  /*2640*/  @!P5 IMAD R11, R28, R56, R13 ;  /* 0x000000381c0bd224 */ /* 0x008fe200078e020d */
[----:B------:R-:W-:Y:S04]  /*2650*/  BSSY B1, `(.L_x_44) ;  /* 0x0000006000017945 */ /* 0x000fe80003800000 */
[----:B------:R3:W-:Y:S01]  /*2660*/  @!P5 STG.E.U8 desc[UR36][R6.64+0x8], R11 ;  /* 0x0000080b0600d986 */ /* 0x0007e2000c101124 */
[----:B------:R-:W-:Y:S05]  /*2670*/  @P4 BRA `(.L_x_45) ;  /* 0x00000000000c4947 */ /* 0x000fea0003800000 */
[----:B------:R-:W5:Y:S02]  /*2680*/  LDG.E.U8 R66, desc[UR36][R2.64+0x9] ;  /* 0x0000092402427981 */ /* 0x000f64000c1e1100 */
[----:B-----5:R-:W-:-:S05]  /*2690*/  PRMT R0, R66, 0x8880, RZ ;  /* 0x0000888042007816 */ /* 0x020fca00000000ff */
[----:B------:R-:W-:-:S07]  /*26a0*/  IMAD R13, R0, R57, RZ ;  /* 0x00000039000d7224 */ /* 0x000fce00078e02ff */
.L_x_45:
[----:B------:R-:W-:Y:S05]  /*26b0*/  BSYNC B1 ;  /* 0x0000000000017941 */ /* 0x000fea0003800000 */
.L_x_44:
[C---:B------:R-:W-:Y:S01]  /*26c0*/  ISETP.LT.OR P1, PT, R70.reuse, 0x9, !P1 ;  /* 0x000000094600780c */ /* 0x040fe20004f21670 */
[----:B------:R-:W-:Y:S01]  /*26d0*/  @!P4 IMAD R29, R29, R56, R13 ;  /* 0x000000381d1dc224 */ /* 0x000fe200078e020d */
[C---:B------:R-:W-:Y:S01]  /*26e0*/  ISETP.GE.AND P3, PT, R71.reuse, 0x11, PT ;  /* 0x000000114700780c */ /* 0x040fe20003f66270 */
[----:B------:R-:W-:Y:S01]  /*26f0*/  BSSY B1, `(.L_x_46) ;  /* 0x000000a000017945 */ /* 0x000fe20003800000 */
[----:B------:R-:W-:Y:S02]  /*2700*/  ISETP.GE.AND P2, PT, R71, 0x12, PT ;  /* 0x000000124700780c */ /* 0x000fe40003f46270 */
[----:B------:R0:W-:Y:S01]  /*2710*/  @!P4 STG.E.U8 desc[UR36][R6.64+0x9], R29 ;  /* 0x0000091d0600c986 */ /* 0x0001e2000c101124 */
[C---:B------:R-:W-:Y:S02]  /*2720*/  ISETP.LT.OR P0, PT, R70.reuse, 0x9, !P0 ;  /* 0x000000094600780c */ /* 0x040fe40004701670 */
[C---:B------:R-:W-:Y:S02]  /*2730*/  ISETP.LT.OR P5, PT, R70.reuse, 0x1, !P3 ;  /* 0x000000014600780c */ /* 0x040fe40005fa1670 */
[----:B------:R-:W-:-:S02]  /*2740*/  ISETP.LT.OR P4, PT, R70, 0x1, !P2 ;  /* 0x000000014600780c */ /* 0x000fc40005781670 */
[----:B------:R-:W-:Y:S11]  /*2750*/  @P1 BRA `(.L_x_47) ;  /* 0x00000000000c1947 */ /* 0x000ff60003800000 */
[----:B------:R-:W5:Y:S02]  /*2760*/  LDG.E.U8 R66, desc[UR36][R8.64+0x8] ;  /* 0x0000082408427981 */ /* 0x000f64000c1e1100 */
[----:B-----5:R-:W-:-:S05]  /*2770*/  PRMT R0, R66, 0x8880, RZ ;  /* 0x0000888042007816 */ /* 0x020fca00000000ff */
[----:B------:R-:W-:-:S07]  /*2780*/  IMAD R13, R0, R57, RZ ;  /* 0x00000039000d7224 */ /* 0x000fce00078e02ff */
.L_x_47:
[----:B------:R-:W-:Y:S05]  /*2790*/  BSYNC B1 ;  /* 0x0000000000017941 */ /* 0x000fea0003800000 */
.L_x_46:
[----:B---3--:R-:W-:Y:S01]  /*27a0*/  @!P1 IMAD R11, R30, R56, R13 ;  /* 0x000000381e0b9224 */ /* 0x008fe200078e020d */
[----:B------:R-:W-:Y:S04]  /*27b0*/  BSSY B1, `(.L_x_48) ;  /* 0x0000006000017945 */ /* 0x000fe80003800000 */
[----:B------:R3:W-:Y:S01]  /*27c0*/  @!P1 STG.E.U8 desc[UR36][R4.64+0x8], R11 ;  /* 0x0000080b04009986 */ /* 0x0007e2000c101124 */
[----:B------:R-:W-:Y:S05]  /*27d0*/  @P0 BRA `(.L_x_49) ;  /* 0x00000000000c0947 */ /* 0x000fea0003800000 */
[----:B------:R-:W5:Y:S02]  /*27e0*/  LDG.E.U8 R66, desc[UR36][R8.64+0x9] ;  /* 0x0000092408427981 */ /* 0x000f64000c1e1100 */
[----:B-----5:R-:W-:-:S05]  /*27f0*/  PRMT R0, R66, 0x8880, RZ ;  /* 0x0000888042007816 */ /* 0x020fca00000000ff */
[----:B------:R-:W-:-:S07]  /*2800*/  IMAD R13, R0, R57, RZ ;  /* 0x00000039000d7224 */ /* 0x000fce00078e02ff */
.L_x_49:
[----:B------:R-:W-:Y:S05]  /*2810*/  BSYNC B1 ;  /* 0x0000000000017941 */ /* 0x000fea0003800000 */
.L_x_48:
[----:B------:R-:W-:Y:S01]  /*2820*/  @!P0 IMAD R31, R31, R56, R13 ;  /* 0x000000381f1f8224 */ /* 0x000fe200078e020d */
[----:B------:R-:W-:Y:S04]  /*2830*/  BSSY B1, `(.L_x_50) ;  /* 0x0000006000017945 */ /* 0x000fe80003800000 */
[----:B------:R0:W-:Y:S01]  /*2840*/  @!P0 STG.E.U8 desc[UR36][R4.64+0x9], R31 ;  /* 0x0000091f04008986 */ /* 0x0001e2000c101124 */
[----:B------:R-:W-:Y:S05]  /*2850*/  @P5 BRA `(.L_x_51) ;  /* 0x00000000000c5947 */ /* 0x000fea0003800000 */
[----:B------:R-:W5:Y:S02]  /*2860*/  LDG.E.U8 R66, desc[UR36][R2.64+0x10] ;  /* 0x0000102402427981 */ /* 0x000f64000c1e1100 */
[----:B-----5:R-:W-:-:S05]  /*2870*/  PRMT R0, R66, 0x8880, RZ ;  /* 0x0000888042007816 */ /* 0x020fca00000000ff */
[----:B------:R-:W-:-:S07]  /*2880*/  IMAD R13, R0, R57, RZ ;  /* 0x00000039000d7224 */ /* 0x000fce00078e02ff */
.L_x_51:
[----:B------:R-:W-:Y:S05]  /*2890*/  BSYNC B1 ;  /* 0x0000000000017941 */ /* 0x000fea0003800000 */
.L_x_50:
[----:B---3--:R-:W-:Y:S01]  /*28a0*/  @!P5 IMAD R11, R32, R56, R13 ;  /* 0x00000038200bd224 */ /* 0x008fe200078e020d */
[----:B------:R-:W-:Y:S04]  /*28b0*/  BSSY B1, `(.L_x_52) ;  /* 0x0000006000017945 */ /* 0x000fe80003800000 */
[----:B------:R3:W-:Y:S01]  /*28c0*/  @!P5 STG.E.U8 desc[UR36][R6.64+0x10], R11 ;  /* 0x0000100b0600d986 */ /* 0x0007e2000c101124 */
[----:B------:R-:W-:Y:S05]  /*28d0*/  @P4 BRA `(.L_x_53) ;  /* 0x00000000000c4947 */ /* 0x000fea0003800000 */
[----:B------:R-:W5:Y:S02]  /*28e0*/  LDG.E.U8 R66, desc[UR36][R2.64+0x11] ;  /* 0x0000112402427981 */ /* 0x000f64000c1e1100 */
[----:B-----5:R-:W-:-:S05]  /*28f0*/  PRMT R0, R66, 0x8880, RZ ;  /* 0x0000888042007816 */ /* 0x020fca00000000ff */
[----:B------:R-:W-:-:S07]  /*2900*/  IMAD R13, R0, R57, RZ ;  /* 0x00000039000d7224 */ /* 0x000fce00078e02ff */
.L_x_53:
[----:B------:R-:W-:Y:S05]  /*2910*/  BSYNC B1 ;  /* 0x0000000000017941 */ /* 0x000fea0003800000 */
.L_x_52:
        /* <DEDUP_REMOVED lines=13> */
.L_x_55:
[----:B------:R-:W-:Y:S05]  /*29f0*/  BSYNC B1 ;  /* 0x0000000000017941 */ /* 0x000fea0003800000 */
.L_x_54:
[----:B---3--:R-:W-:Y:S01]  /*2a00*/  @!P3 IMAD R11, R34, R56, R13 ;  /* 0x00000038220bb224 */ /* 0x008fe200078e020d */
[----:B------:R-:W-:Y:S04]  /*2a10*/  BSSY B1, `(.L_x_56) ;  /* 0x0000006000017945 */ /* 0x000fe80003800000 */
[----:B------:R3:W-:Y:S01]  /*2a20*/  @!P3 STG.E.U8 desc[UR36][R4.64+0x10], R11 ;  /* 0x0000100b0400b986 */ /* 0x0007e2000c101124 */
[----:B------:R-:W-:Y:S05]  /*2a30*/  @P2 BRA `(.L_x_57) ;  /* 0x00000000000c2947 */ /* 0x000fea0003800000 */
[----:B------:R-:W5:Y:S02]  /*2a40*/  LDG.E.U8 R66, desc[UR36][R8.64+0x11] ;  /* 0x0000112408427981 */ /* 0x000f64000c1e1100 */
[----:B-----5:R-:W-:-:S05]  /*2a50*/  PRMT R0, R66, 0x8880, RZ ;  /* 0x0000888042007816 */ /* 0x020fca00000000ff */
[----:B------:R-:W-:-:S07]  /*2a60*/  IMAD R13, R0, R57, RZ ;  /* 0x00000039000d7224 */ /* 0x000fce00078e02ff */
.L_x_57:
[----:B------:R-:W-:Y:S05]  /*2a70*/  BSYNC B1 ;  /* 0x0000000000017941 */ /* 0x000fea0003800000 */
.L_x_56:
[----:B------:R-:W-:Y:S01]  /*2a80*/  @!P2 IMAD R35, R35, R56, R13 ;  /* 0x000000382323a224 */ /* 0x000fe200078e020d */
[----:B------:R-:W-:Y:S04]  /*2a90*/  BSSY B1, `(.L_x_58) ;  /* 0x0000006000017945 */ /* 0x000fe80003800000 */
[----:B------:R0:W-:Y:S01]  /*2aa0*/  @!P2 STG.E.U8 desc[UR36][R4.64+0x11], R35 ;  /* 0x000011230400a986 */ /* 0x0001e2000c101124 */
[----:B------:R-:W-:Y:S05]  /*2ab0*/  @P5 BRA `(.L_x_59) ;  /* 0x00000000000c5947 */ /* 0x000fea0003800000 */
[----:B------:R-:W5:Y:S02]  /*2ac0*/  LDG.E.U8 R66, desc[UR36][R2.64+0x18] ;  /* 0x0000182402427981 */ /* 0x000f64000c1e1100 */
[----:B-----5:R-:W-:-:S05]  /*2ad0*/  PRMT R0, R66, 0x8880, RZ ;  /* 0x0000888042007816 */ /* 0x020fca00000000ff */
[----:B------:R-:W-:-:S07]  /*2ae0*/  IMAD R13, R0, R57, RZ ;  /* 0x00000039000d7224 */ /* 0x000fce00078e02ff */
.L_x_59:
[----:B------:R-:W-:Y:S05]  /*2af0*/  BSYNC B1 ;  /* 0x0000000000017941 */ /* 0x000fea0003800000 */
.L_x_58:
[----:B---3--:R-:W-:Y:S01]  /*2b00*/  @!P5 IMAD R11, R36, R56, R13 ;  /* 0x00000038240bd224 */ /* 0x008fe200078e020d */
[----:B------:R-:W-:Y:S04]  /*2b10*/  BSSY B1, `(.L_x_60) ;  /* 0x0000006000017945 */ /* 0x000fe80003800000 */
[----:B------:R3:W-:Y:S01]  /*2b20*/  @!P5 STG.E.U8 desc[UR36][R6.64+0x18], R11 ;  /* 0x0000180b0600d986 */ /* 0x0007e2000c101124 */
[----:B------:R-:W-:Y:S05]  /*2b30*/  @P4 BRA `(.L_x_61) ;  /* 0x00000000000c4947 */ /* 0x000fea0003800000 */
[----:B------:R-:W5:Y:S02]  /*2b40*/  LDG.E.U8 R66, desc[UR36][R2.64+0x19] ;  /* 0x0000192402427981 */ /* 0x000f64000c1e1100 */
[----:B-----5:R-:W-:-:S05]  /*2b50*/  PRMT R0, R66, 0x8880, RZ ;  /* 0x0000888042007816 */ /* 0x020fca00000000ff */
[----:B------:R-:W-:-:S07]  /*2b60*/  IMAD R13, R0, R57, RZ ;  /* 0x00000039000d7224 */ /* 0x000fce00078e02ff */
.L_x_61:
[----:B------:R-:W-:Y:S05]  /*2b70*/  BSYNC B1 ;  /* 0x0000000000017941 */ /* 0x000fea0003800000 */
.L_x_60:
        /* <DEDUP_REMOVED lines=13> */
.L_x_63:
[----:B------:R-:W-:Y:S05]  /*2c50*/  BSYNC B1 ;  /* 0x0000000000017941 */ /* 0x000fea0003800000 */
.L_x_62:
[----:B---3--:R-:W-:Y:S01]  /*2c60*/  @!P1 IMAD R11, R38, R56, R13 ;  /* 0x00000038260b9224 */ /* 0x008fe200078e020d */
[----:B------:R-:W-:Y:S04]  /*2c70*/  BSSY B1, `(.L_x_64) ;  /* 0x0000006000017945 */ /* 0x000fe80003800000 */
[----:B------:R3:W-:Y:S01]  /*2c80*/  @!P1 STG.E.U8 desc[UR36][R4.64+0x18], R11 ;  /* 0x0000180b04009986 */ /* 0x0007e2000c101124 */
[----:B------:R-:W-:Y:S05]  /*2c90*/  @P4 BRA `(.L_x_65) ;  /* 0x00000000000c4947 */ /* 0x000fea0003800000 */
[----:B------:R-:W5:Y:S02]  /*2ca0*/  LDG.E.U8 R66, desc[UR36][R8.64+0x19] ;  /* 0x0000192408427981 */ /* 0x000f64000c1e1100 */
[----:B-----5:R-:W-:-:S05]  /*2cb0*/  PRMT R0, R66, 0x8880, RZ ;  /* 0x0000888042007816 */ /* 0x020fca00000000ff */
[----:B------:R-:W-:-:S07]  /*2cc0*/  IMAD R13, R0, R57, RZ ;  /* 0x00000039000d7224 */ /* 0x000fce00078e02ff */
.L_x_65:
[----:B------:R-:W-:Y:S05]  /*2cd0*/  BSYNC B1 ;  /* 0x0000000000017941 */ /* 0x000fea0003800000 */
.L_x_64:
[----:B------:R-:W-:Y:S01]  /*2ce0*/  @!P4 IMAD R39, R39, R56, R13 ;  /* 0x000000382727c224 */ /* 0x000fe200078e020d */
[----:B------:R-:W-:Y:S04]  /*2cf0*/  BSSY B1, `(.L_x_66) ;  /* 0x0000006000017945 */ /* 0x000fe80003800000 */
[----:B------:R0:W-:Y:S01]  /*2d00*/  @!P4 STG.E.U8 desc[UR36][R4.64+0x19], R39 ;  /* 0x000019270400c986 */ /* 0x0001e2000c101124 */
[----:B------:R-:W-:Y:S05]  /*2d10*/  @P5 BRA `(.L_x_67) ;  /* 0x00000000000c5947 */ /* 0x000fea0003800000 */
[----:B------:R-:W5:Y:S02]  /*2d20*/  LDG.E.U8 R66, desc[UR36][R2.64+0x20] ;  /* 0x0000202402427981 */ /* 0x000f64000c1e1100 */
[----:B-----5:R-:W-:-:S05]  /*2d30*/  PRMT R0, R66, 0x8880, RZ ;  /* 0x0000888042007816 */ /* 0x020fca00000000ff */
[----:B------:R-:W-:-:S07]  /*2d40*/  IMAD R13, R0, R57, RZ ;  /* 0x00000039000d7224 */ /* 0x000fce00078e02ff */
.L_x_67:
[----:B------:R-:W-:Y:S05]  /*2d50*/  BSYNC B1 ;  /* 0x0000000000017941 */ /* 0x000fea0003800000 */
.L_x_66:
[----:B---3--:R-:W-:Y:S01]  /*2d60*/  @!P5 IMAD R11, R40, R56, R13 ;  /* 0x00000038280bd224 */ /* 0x008fe200078e020d */
[----:B------:R-:W-:Y:S04]  /*2d70*/  BSSY B1, `(.L_x_68) ;  /* 0x0000006000017945 */ /* 0x000fe80003800000 */
[----:B------:R3:W-:Y:S01]  /*2d80*/  @!P5 STG.E.U8 desc[UR36][R6.64+0x20], R11 ;  /* 0x0000200b0600d986 */ /* 0x0007e2000c101124 */
[----:B------:R-:W-:Y:S05]  /*2d90*/  @P0 BRA `(.L_x_69) ;  /* 0x00000000000c0947 */ /* 0x000fea0003800000 */
[----:B------:R-:W5:Y:S02]  /*2da0*/  LDG.E.U8 R66, desc[UR36][R2.64+0x21] ;  /* 0x0000212402427981 */ /* 0x000f64000c1e1100 */
[----:B-----5:R-:W-:-:S05]  /*2db0*/  PRMT R0, R66, 0x8880, RZ ;  /* 0x0000888042007816 */ /* 0x020fca00000000ff */
[----:B------:R-:W-:-:S07]  /*2dc0*/  IMAD R13, R0, R57, RZ ;  /* 0x00000039000d7224 */ /* 0x000fce00078e02ff */
.L_x_69:
[----:B------:R-:W-:Y:S05]  /*2dd0*/  BSYNC B1 ;  /* 0x0000000000017941 */ /* 0x000fea0003800000 */
.L_x_68:
        /* <DEDUP_REMOVED lines=13> */
.L_x_71:
[----:B------:R-:W-:Y:S05]  /*2eb0*/  BSYNC B1 ;  /* 0x0000000000017941 */ /* 0x000fea0003800000 */
.L_x_70:
[----:B---3--:R-:W-:Y:S01]  /*2ec0*/  @!P3 IMAD R11, R42, R56, R13 ;  /* 0x000000382a0bb224 */ /* 0x008fe200078e020d */
[----:B------:R-:W-:Y:S04]  /*2ed0*/  BSSY B1, `(.L_x_72) ;  /* 0x0000006000017945 */ /* 0x000fe80003800000 */
[----:B------:R3:W-:Y:S01]  /*2ee0*/  @!P3 STG.E.U8 desc[UR36][R4.64+0x20], R11 ;  /* 0x0000200b0400b986 */ /* 0x0007e2000c101124 */
[----:B------:R-:W-:Y:S05]  /*2ef0*/  @P2 BRA `(.L_x_73) ;  /* 0x00000000000c2947 */ /* 0x000fea0003800000 */
[----:B------:R-:W5:Y:S02]  /*2f00*/  LDG.E.U8 R66, desc[UR36][R8.64+0x21] ;  /* 0x0000212408427981 */ /* 0x000f64000c1e1100 */
[----:B-----5:R-:W-:-:S05]  /*2f10*/  PRMT R0, R66, 0x8880, RZ ;  /* 0x0000888042007816 */ /* 0x020fca00000000ff */
[----:B------:R-:W-:-:S07]  /*2f20*/  IMAD R13, R0, R57, RZ ;  /* 0x00000039000d7224 */ /* 0x000fce00078e02ff */
.L_x_73:
[----:B------:R-:W-:Y:S05]  /*2f30*/  BSYNC B1 ;  /* 0x0000000000017941 */ /* 0x000fea0003800000 */
.L_x_72:
[----:B------:R-:W-:Y:S01]  /*2f40*/  @!P2 IMAD R43, R43, R56, R13 ;  /* 0x000000382b2ba224 */ /* 0x000fe200078e020d */
[----:B------:R-:W-:Y:S04]  /*2f50*/  BSSY B1, `(.L_x_74) ;  /* 0x0000006000017945 */ /* 0x000fe80003800000 */
[----:B------:R0:W-:Y:S01]  /*2f60*/  @!P2 STG.E.U8 desc[UR36][R4.64+0x21], R43 ;  /* 0x0000212b0400a986 */ /* 0x0001e2000c101124 */
[----:B------:R-:W-:Y:S05]  /*2f70*/  @P0 BRA `(.L_x_75) ;  /* 0x00000000000c0947 */ /* 0x000fea0003800000 */
[----:B------:R-:W5:Y:S02]  /*2f80*/  LDG.E.U8 R66, desc[UR36][R2.64+0x28] ;  /* 0x0000282402427981 */ /* 0x000f64000c1e1100 */
[----:B-----5:R-:W-:-:S05]  /*2f90*/  PRMT R0, R66, 0x8880, RZ ;  /* 0x0000888042007816 */ /* 0x020fca00000000ff */
[----:B------:R-:W-:-:S07]  /*2fa0*/  IMAD R13, R0, R57, RZ ;  /* 0x00000039000d7224 */ /* 0x000fce00078e02ff */
.L_x_75:
[----:B------:R-:W-:Y:S05]  /*2fb0*/  BSYNC B1 ;  /* 0x0000000000017941 */ /* 0x000fea0003800000 */
.L_x_74:
[----:B---3--:R-:W-:Y:S01]  /*2fc0*/  @!P0 IMAD R11, R44, R56, R13 ;  /* 0x000000382c0b8224 */ /* 0x008fe200078e020d */
[----:B------:R-:W-:Y:S04]  /*2fd0*/  BSSY B1, `(.L_x_76) ;  /* 0x0000006000017945 */ /* 0x000fe80003800000 */
[----:B------:R3:W-:Y:S01]  /*2fe0*/  @!P0 STG.E.U8 desc[UR36][R6.64+0x28], R11 ;  /* 0x0000280b06008986 */ /* 0x0007e2000c101124 */
[----:B------:R-:W-:Y:S05]  /*2ff0*/  @P5 BRA `(.L_x_77) ;  /* 0x00000000000c5947 */ /* 0x000fea0003800000 */
[----:B------:R-:W5:Y:S02]  /*3000*/  LDG.E.U8 R66, desc[UR36][R2.64+0x29] ;  /* 0x0000292402427981 */ /* 0x000f64000c1e1100 */
[----:B-----5:R-:W-:-:S05]  /*3010*/  PRMT R0, R66, 0x8880, RZ ;  /* 0x0000888042007816 */ /* 0x020fca00000000ff */
[----:B------:R-:W-:-:S07]  /*3020*/  IMAD R13, R0, R57, RZ ;  /* 0x00000039000d7224 */ /* 0x000fce00078e02ff */
.L_x_77:
[----:B------:R-:W-:Y:S05]  /*3030*/  BSYNC B1 ;  /* 0x0000000000017941 */ /* 0x000fea0003800000 */
.L_x_76:
        /* <DEDUP_REMOVED lines=13> */
.L_x_79:
[----:B------:R-:W-:Y:S05]  /*3110*/  BSYNC B1 ;  /* 0x0000000000017941 */ /* 0x000fea0003800000 */
.L_x_78:
[----:B---3--:R-:W-:Y:S01]  /*3120*/  @!P4 IMAD R11, R46, R56, R13 ;  /* 0x000000382e0bc224 */ /* 0x008fe200078e020d */
[----:B------:R-:W-:Y:S04]  /*3130*/  BSSY B1, `(.L_x_80) ;  /* 0x0000006000017945 */ /* 0x000fe80003800000 */
[----:B------:R3:W-:Y:S01]  /*3140*/  @!P4 STG.E.U8 desc[UR36][R4.64+0x28], R11 ;  /* 0x0000280b0400c986 */ /* 0x0007e2000c101124 */
[----:B------:R-:W-:Y:S05]  /*3150*/  @P1 BRA `(.L_x_81) ;  /* 0x00000000000c1947 */ /* 0x000fea0003800000 */
[----:B------:R-:W5:Y:S02]  /*3160*/  LDG.E.U8 R66, desc[UR36][R8.64+0x29] ;  /* 0x0000292408427981 */ /* 0x000f64000c1e1100 */
[----:B-----5:R-:W-:-:S05]  /*3170*/  PRMT R0, R66, 0x8880, RZ ;  /* 0x0000888042007816 */ /* 0x020fca00000000ff */
[----:B------:R-:W-:-:S07]  /*3180*/  IMAD R13, R0, R57, RZ ;  /* 0x00000039000d7224 */ /* 0x000fce00078e02ff */
.L_x_81:
[----:B------:R-:W-:Y:S05]  /*3190*/  BSYNC B1 ;  /* 0x0000000000017941 */ /* 0x000fea0003800000 */
.L_x_80:
[----:B------:R-:W-:Y:S01]  /*31a0*/  @!P1 IMAD R47, R47, R56, R13 ;  /* 0x000000382f2f9224 */ /* 0x000fe200078e020d */
[----:B------:R-:W-:Y:S04]  /*31b0*/  BSSY B1, `(.L_x_82) ;  /* 0x0000006000017945 */ /* 0x000fe80003800000 */
[----:B------:R0:W-:Y:S01]  /*31c0*/  @!P1 STG.E.U8 desc[UR36][R4.64+0x29], R47 ;  /* 0x0000292f04009986 */ /* 0x0001e2000c101124 */
[----:B------:R-:W-:Y:S05]  /*31d0*/  @P3 BRA `(.L_x_83) ;  /* 0x00000000000c3947 */ /* 0x000fea0003800000 */
[----:B------:R-:W5:Y:S02]  /*31e0*/  LDG.E.U8 R66, desc[UR36][R2.64+0x30] ;  /* 0x0000302402427981 */ /* 0x000f64000c1e1100 */
[----:B-----5:R-:W-:-:S05]  /*31f0*/  PRMT R0, R66, 0x8880, RZ ;  /* 0x0000888042007816 */ /* 0x020fca00000000ff */
[----:B------:R-:W-:-:S07]  /*3200*/  IMAD R13, R0, R57, RZ ;  /* 0x00000039000d7224 */ /* 0x000fce00078e02ff */
.L_x_83:
[----:B------:R-:W-:Y:S05]  /*3210*/  BSYNC B1 ;  /* 0x0000000000017941 */ /* 0x000fea0003800000 */
.L_x_82:
[----:B---3--:R-:W-:Y:S01]  /*3220*/  @!P3 IMAD R11, R48, R56, R13 ;  /* 0x00000038300bb224 */ /* 0x008fe200078e020d */
[----:B------:R-:W-:Y:S04]  /*3230*/  BSSY B1, `(.L_x_84) ;  /* 0x0000006000017945 */ /* 0x000fe80003800000 */
[----:B------:R3:W-:Y:S01]  /*3240*/  @!P3 STG.E.U8 desc[UR36][R6.64+0x30], R11 ;  /* 0x0000300b0600b986 */ /* 0x0007e2000c101124 */
[----:B------:R-:W-:Y:S05]  /*3250*/  @P5 BRA `(.L_x_85) ;  /* 0x00000000000c5947 */ /* 0x000fea0003800000 */
[----:B------:R-:W5:Y:S02]  /*3260*/  LDG.E.U8 R66, desc[UR36][R2.64+0x31] ;  /* 0x0000312402427981 */ /* 0x000f64000c1e1100 */
[----:B-----5:R-:W-:-:S05]  /*3270*/  PRMT R0, R66, 0x8880, RZ ;  /* 0x0000888042007816 */ /* 0x020fca00000000ff */
[----:B------:R-:W-:-:S07]  /*3280*/  IMAD R13, R0, R57, RZ ;  /* 0x00000039000d7224 */ /* 0x000fce00078e02ff */
.L_x_85:
[----:B------:R-:W-:Y:S05]  /*3290*/  BSYNC B1 ;  /* 0x0000000000017941 */ /* 0x000fea0003800000 */
.L_x_84:
        /* <DEDUP_REMOVED lines=9> */
[----:B------:R-:W-:Y:S01]  /*3330*/  ISETP.LT.OR P3, PT, R70, 0x9, !P3 ;  /* 0x000000094600780c */ /* 0x000fe20005f61670 */
[----:B------:R-:W-:-:S12]  /*3340*/  @P2 BRA `(.L_x_87) ;  /* 0x00000000000c2947 */ /* 0x000fd80003800000 */
[----:B------:R-:W5:Y:S02]  /*3350*/  LDG.E.U8 R66, desc[UR36][R8.64+0x30] ;  /* 0x0000302408427981 */ /* 0x000f64000c1e1100 */
[----:B-----5:R-:W-:-:S05]  /*3360*/  PRMT R0, R66, 0x8880, RZ ;  /* 0x0000888042007816 */ /* 0x020fca00000000ff */
[----:B------:R-:W-:-:S07]  /*3370*/  IMAD R13, R0, R57, RZ ;  /* 0x00000039000d7224 */ /* 0x000fce00078e02ff */
.L_x_87:
[----:B------:R-:W-:Y:S05]  /*3380*/  BSYNC B1 ;  /* 0x0000000000017941 */ /* 0x000fea0003800000 */
.L_x_86:
[----:B---3--:R-:W-:Y:S01]  /*3390*/  @!P2 IMAD R11, R50, R56, R13 ;  /* 0x00000038320ba224 */ /* 0x008fe200078e020d */
[----:B------:R-:W-:Y:S04]  /*33a0*/  BSSY B1, `(.L_x_88) ;  /* 0x0000006000017945 */ /* 0x000fe80003800000 */
[----:B------:R3:W-:Y:S01]  /*33b0*/  @!P2 STG.E.U8 desc[UR36][R4.64+0x30], R11 ;  /* 0x0000300b0400a986 */ /* 0x0007e2000c101124 */
[----:B------:R-:W-:Y:S05]  /*33c0*/  @P0 BRA `(.L_x_89) ;  /* 0x00000000000c0947 */ /* 0x000fea0003800000 */
[----:B------:R-:W5:Y:S02]  /*33d0*/  LDG.E.U8 R66, desc[UR36][R8.64+0x31] ;  /* 0x0000312408427981 */ /* 0x000f64000c1e1100 */
[----:B-----5:R-:W-:-:S05]  /*33e0*/  PRMT R0, R66, 0x8880, RZ ;  /* 0x0000888042007816 */ /* 0x020fca00000000ff */
[----:B------:R-:W-:-:S07]  /*33f0*/  IMAD R13, R0, R57, RZ ;  /* 0x00000039000d7224 */ /* 0x000fce00078e02ff */
.L_x_89:
[----:B------:R-:W-:Y:S05]  /*3400*/  BSYNC B1 ;  /* 0x0000000000017941 */ /* 0x000fea0003800000 */
.L_x_88:
[----:B------:R-:W-:Y:S01]  /*3410*/  @!P0 IMAD R51, R51, R56, R13 ;  /* 0x0000003833338224 */ /* 0x000fe200078e020d */
[----:B------:R-:W-:Y:S04]  /*3420*/  BSSY B1, `(.L_x_90) ;  /* 0x0000006000017945 */ /* 0x000fe80003800000 */
[----:B------:R0:W-:Y:S01]  /*3430*/  @!P0 STG.E.U8 desc[UR36][R4.64+0x31], R51 ;  /* 0x0000313304008986 */ /* 0x0001e2000c101124 */
[----:B------:R-:W-:Y:S05]  /*3440*/  @P5 BRA `(.L_x_91) ;  /* 0x00000000000c5947 */ /* 0x000fea0003800000 */
[----:B------:R-:W5:Y:S02]  /*3450*/  LDG.E.U8 R66, desc[UR36][R2.64+0x38] ;  /* 0x0000382402427981 */ /* 0x000f64000c1e1100 */
[----:B-----5:R-:W-:-:S05]  /*3460*/  PRMT R0, R66, 0x8880, RZ ;  /* 0x0000888042007816 */ /* 0x020fca00000000ff */
[----:B------:R-:W-:-:S07]  /*3470*/  IMAD R13, R0, R57, RZ ;  /* 0x00000039000d7224 */ /* 0x000fce00078e02ff */
.L_x_91:
[----:B------:R-:W-:Y:S05]  /*3480*/  BSYNC B1 ;  /* 0x0000000000017941 */ /* 0x000fea0003800000 */
.L_x_90:
[----:B---3--:R-:W-:Y:S01]  /*3490*/  @!P5 IMAD R11, R52, R56, R13 ;  /* 0x00000038340bd224 */ /* 0x008fe200078e020d */
[----:B------:R-:W-:Y:S04]  /*34a0*/  BSSY B1, `(.L_x_92) ;  /* 0x0000006000017945 */ /* 0x000fe80003800000 */
[----:B------:R3:W-:Y:S01]  /*34b0*/  @!P5 STG.E.U8 desc[UR36][R6.64+0x38], R11 ;  /* 0x0000380b0600d986 */ /* 0x0007e2000c101124 */
[----:B------:R-:W-:Y:S05]  /*34c0*/  @P4 BRA `(.L_x_93) ;  /* 0x00000000000c4947 */ /* 0x000fea0003800000 */
[----:B------:R-:W5:Y:S02]  /*34d0*/  LDG.E.U8 R66, desc[UR36][R2.64+0x39] ;  /* 0x0000392402427981 */ /* 0x000f64000c1e1100 */
[----:B-----5:R-:W-:-:S05]  /*34e0*/  PRMT R0, R66, 0x8880, RZ ;  /* 0x0000888042007816 */ /* 0x020fca00000000ff */
[----:B------:R-:W-:-:S07]  /*34f0*/  IMAD R13, R0, R57, RZ ;  /* 0x00000039000d7224 */ /* 0x000fce00078e02ff */
.L_x_93:
[----:B------:R-:W-:Y:S05]  /*3500*/  BSYNC B1 ;  /* 0x0000000000017941 */ /* 0x000fea0003800000 */
.L_x_92:
[----:B------:R-:W-:Y:S01]  /*3510*/  @!P4 IMAD R53, R53, R56, R13 ;  /* 0x000000383535c224 */ /* 0x000fe200078e020d */
[----:B------:R-:W-:Y:S04]  /*3520*/  BSSY B1, `(.L_x_94) ;  /* 0x0000006000017945 */ /* 0x000fe80003800000 */
[----:B------:R0:W-:Y:S01]  /*3530*/  @!P4 STG.E.U8 desc[UR36][R6.64+0x39], R53 ;  /* 0x000039350600c986 */ /* 0x0001e2000c101124 */
[----:B------:R-:W-:Y:S05]  /*3540*/  @P3 BRA `(.L_x_95) ;  /* 0x00000000000c3947 */ /* 0x000fea0003800000 */
[----:B------:R-:W5:Y:S02]  /*3550*/  LDG.E.U8 R66, desc[UR36][R8.64+0x38] ;  /* 0x0000382408427981 */ /* 0x000f64000c1e1100 */
[----:B-----5:R-:W-:-:S05]  /*3560*/  PRMT R0, R66, 0x8880, RZ ;  /* 0x0000888042007816 */ /* 0x020fca00000000ff */
[----:B------:R-:W-:-:S07]  /*3570*/  IMAD R13, R0, R57, RZ ;  /* 0x00000039000d7224 */ /* 0x000fce00078e02ff */
.L_x_95:
[----:B------:R-:W-:Y:S05]  /*3580*/  BSYNC B1 ;  /* 0x0000000000017941 */ /* 0x000fea0003800000 */
.L_x_94:
[----:B0-----:R-:W-:Y:S01]  /*3590*/  @!P3 IMAD R3, R54, R56, R13 ;  /* 0x000000383603b224 */ /* 0x001fe200078e020d */
[----:B------:R-:W-:Y:S01]  /*35a0*/  ISETP.LT.OR P1, PT, R70, 0x9, !P1 ;  /* 0x000000094600780c */ /* 0x000fe20004f21670 */
[----:B------:R-:W-:Y:S03]  /*35b0*/  BSSY B1, `(.L_x_96) ;  /* 0x0000006000017945 */ /* 0x000fe60003800000 */
[----:B------:R0:W-:Y:S09]  /*35c0*/  @!P3 STG.E.U8 desc[UR36][R4.64+0x38], R3 ;  /* 0x000038030400b986 */ /* 0x0001f2000c101124 */
[----:B------:R-:W-:Y:S05]  /*35d0*/  @P1 BRA `(.L_x_97) ;  /* 0x00000000000c1947 */ /* 0x000fea0003800000 */
[----:B------:R-:W5:Y:S02]  /*35e0*/  LDG.E.U8 R66, desc[UR36][R8.64+0x39] ;  /* 0x0000392408427981 */ /* 0x000f64000c1e1100 */
[----:B-----5:R-:W-:-:S05]  /*35f0*/  PRMT R0, R66, 0x8880, RZ ;  /* 0x0000888042007816 */ /* 0x020fca00000000ff */
[----:B------:R-:W-:-:S07]  /*3600*/  IMAD R13, R0, R57, RZ ;  /* 0x00000039000d7224 */ /* 0x000fce00078e02ff */
.L_x_97:
[----:B------:R-:W-:Y:S05]  /*3610*/  BSYNC B1 ;  /* 0x0000000000017941 */ /* 0x000fea0003800000 */
.L_x_96:
[----:B------:R-:W-:Y:S01]  /*3620*/  IMAD R13, R55, R56, R13 ;  /* 0x00000038370d7224 */ /* 0x000fe200078e020d */
[----:B------:R-:W-:Y:S06]  /*3630*/  @P1 BRA `(.L_x_98) ;  /* 0x0000000400c81947 */ /* 0x000fec0003800000 */
[----:B------:R0:W-:Y:S01]  /*3640*/  STG.E.U8 desc[UR36][R4.64+0x39], R13 ;  /* 0x0000390d04007986 */ /* 0x0001e2000c101124 */
[----:B------:R-:W-:Y:S05]  /*3650*/  BRA `(.L_x_98) ;  /* 0x0000000400c07947 */ /* 0x000fea0003800000 */
.L_x_33:
[C---:B------:R-:W-:Y:S02]  /*3660*/  ISETP.GE.AND P1, PT, R71.reuse, 0x1, PT ;  /* 0x000000014700780c */ /* 0x040fe40003f26270 */
[----:B------:R-:W-:Y:S02]  /*3670*/  ISETP.GE.AND P0, PT, R71, 0x2, PT ;  /* 0x000000024700780c */ /* 0x000fe40003f06270 */
[C---:B------:R-:W-:Y:S02]  /*3680*/  ISETP.LT.OR P4, PT, R70.reuse, 0x1, !P1 ;  /* 0x000000014600780c */ /* 0x040fe40004f81670 */
[C---:B------:R-:W-:Y:S02]  /*3690*/  ISETP.LT.OR P5, PT, R70.reuse, 0x1, !P0 ;  /* 0x000000014600780c */ /* 0x040fe400047a1670 */
[C---:B------:R-:W-:Y:S02]  /*36a0*/  ISETP.LT.OR P1, PT, R70.reuse, 0x9, !P1 ;  /* 0x000000094600780c */ /* 0x040fe40004f21670 */
[----:B------:R-:W-:-:S02]  /*36b0*/  ISETP.LT.OR P0, PT, R70, 0x9, !P0 ;  /* 0x000000094600780c */ /* 0x000fc40004701670 */
[C---:B------:R-:W-:Y:S02]  /*36c0*/  ISETP.GE.AND P3, PT, R71.reuse, 0x9, PT ;  /* 0x000000094700780c */ /* 0x040fe40003f66270 */
[----:B------:R-:W-:-:S03]  /*36d0*/  ISETP.GE.AND P2, PT, R71, 0xa, PT ;  /* 0x0000000a4700780c */ /* 0x000fc60003f46270 */
[-C--:B------:R-:W-:Y:S02]  /*36e0*/  @!P4 IMAD R3, R24, R56.reuse, RZ ;  /* 0x000000381803c224 */ /* 0x080fe400078e02ff */
[-C--:B------:R-:W-:Y:S02]  /*36f0*/  @!P5 IMAD R25, R25, R56.reuse, RZ ;  /* 0x000000381919d224 */ /* 0x080fe400078e02ff */
[-C--:B------:R-:W-:Y:S01]  /*3700*/  @!P1 IMAD R9, R26, R56.reuse, RZ ;  /* 0x000000381a099224 */ /* 0x080fe200078e02ff */
[----:B------:R0:W-:Y:S01]  /*3710*/  @!P4 STG.E.U8 desc[UR36][R6.64], R3 ;  /* 0x000000030600c986 */ /* 0x0001e2000c101124 */
[C---:B------:R-:W-:Y:S01]  /*3720*/  ISETP.LT.OR P4, PT, R70.reuse, 0x1, !P3 ;  /* 0x000000014600780c */ /* 0x040fe20005f81670 */
[----:B------:R-:W-:Y:S02]  /*3730*/  @!P0 IMAD R27, R27, R56, RZ ;  /* 0x000000381b1b8224 */ /* 0x000fe400078e02ff */
[----:B------:R-:W-:Y:S01]  /*3740*/  @!P5 STG.E.U8 desc[UR36][R6.64+0x1], R25 ;  /* 0x000001190600d986 */ /* 0x000fe2000c101124 */
[----:B------:R-:W-:-:S02]  /*3750*/  ISETP.LT.OR P5, PT, R70, 0x1, !P2 ;  /* 0x000000014600780c */ /* 0x000fc400057a1670 */
[C---:B------:R-:W-:Y:S01]  /*3760*/  ISETP.LT.OR P2, PT, R70.reuse, 0x9, !P2 ;  /* 0x000000094600780c */ /* 0x040fe20005741670 */
[----:B------:R1:W-:Y:S01]  /*3770*/  @!P1 STG.E.U8 desc[UR36][R4.64], R9 ;  /* 0x0000000904009986 */ /* 0x0003e2000c101124 */
[----:B------:R-:W-:Y:S02]  /*3780*/  ISETP.LT.OR P1, PT, R70, 0x9, !P3 ;  /* 0x000000094600780c */ /* 0x000fe40005f21670 */
[C---:B------:R-:W-:Y:S01]  /*3790*/  ISETP.GE.AND P3, PT, R71.reuse, 0x11, PT ;  /* 0x000000114700780c */ /* 0x040fe20003f66270 */
[----:B------:R-:W-:Y:S01]  /*37a0*/  @!P0 STG.E.U8 desc[UR36][R4.64+0x1], R27 ;  /* 0x0000011b04008986 */ /* 0x000fe2000c101124 */
[----:B------:R-:W-:Y:S01]  /*37b0*/  ISETP.GE.AND P0, PT, R71, 0x12, PT ;  /* 0x000000124700780c */ /* 0x000fe20003f06270 */
[----:B------:R-:W-:-:S04]  /*37c0*/  @!P4 IMAD R11, R28, R56, RZ ;  /* 0x000000381c0bc224 */ /* 0x000fc800078e02ff */
[-C--:B------:R-:W-:Y:S01]  /*37d0*/  @!P5 IMAD R29, R29, R56.reuse, RZ ;  /* 0x000000381d1dd224 */ /* 0x080fe200078e02ff */
[----:B------:R-:W-:Y:S01]  /*37e0*/  @!P4 STG.E.U8 desc[UR36][R6.64+0x8], R11 ;  /* 0x0000080b0600c986 */ /* 0x000fe2000c101124 */
[C---:B------:R-:W-:Y:S01]  /*37f0*/  ISETP.LT.OR P4, PT, R70.reuse, 0x1, !P3 ;  /* 0x000000014600780c */ /* 0x040fe20005f81670 */
[-C--:B------:R-:W-:Y:S02]  /*3800*/  @!P2 IMAD R31, R31, R56.reuse, RZ ;  /* 0x000000381f1fa224 */ /* 0x080fe400078e02ff */
[----:B------:R-:W-:Y:S01]  /*3810*/  @!P5 STG.E.U8 desc[UR36][R6.64+0x9], R29 ;  /* 0x0000091d0600d986 */ /* 0x000fe2000c101124 */
[----:B------:R-:W-:Y:S01]  /*3820*/  ISETP.LT.OR P5, PT, R70, 0x1, !P0 ;  /* 0x000000014600780c */ /* 0x000fe200047a1670 */
[----:B0-----:R-:W-:Y:S01]  /*3830*/  @!P1 IMAD R3, R30, R56, RZ ;  /* 0x000000381e039224 */ /* 0x001fe200078e02ff */
[----:B------:R-:W-:Y:S01]  /*3840*/  ISETP.LT.OR P0, PT, R70, 0x9, !P0 ;  /* 0x000000094600780c */ /* 0x000fe20004701670 */
[----:B------:R-:W-:Y:S01]  /*3850*/  @!P2 STG.E.U8 desc[UR36][R4.64+0x9], R31 ;  /* 0x0000091f0400a986 */ /* 0x000fe2000c101124 */
[----:B------:R-:W-:-:S03]  /*3860*/  ISETP.GE.AND P2, PT, R71, 0x19, PT ;  /* 0x000000194700780c */ /* 0x000fc60003f46270 */
[----:B------:R0:W-:Y:S01]  /*3870*/  @!P1 STG.E.U8 desc[UR36][R4.64+0x8], R3 ;  /* 0x0000080304009986 */ /* 0x0001e2000c101124 */
[----:B------:R-:W-:Y:S01]  /*3880*/  ISETP.LT.OR P1, PT, R70, 0x9, !P3 ;  /* 0x000000094600780c */ /* 0x000fe20005f21670 */
[----:B-1----:R-:W-:Y:S01]  /*3890*/  @!P4 IMAD R9, R32, R56, RZ ;  /* 0x000000382009c224 */ /* 0x002fe200078e02ff */
[----:B------:R-:W-:-:S03]  /*38a0*/  ISETP.GE.AND P3, PT, R71, 0x1a, PT ;  /* 0x0000001a4700780c */ /* 0x000fc60003f66270 */
[-C--:B------:R-:W-:Y:S01]  /*38b0*/  @!P5 IMAD R33, R33, R56.reuse, RZ ;  /* 0x000000382121d224 */ /* 0x080fe200078e02ff */
[----:B------:R-:W-:Y:S01]  /*38c0*/  @!P4 STG.E.U8 desc[UR36][R6.64+0x10], R9 ;  /* 0x000010090600c986 */ /* 0x000fe2000c101124 */
[C---:B------:R-:W-:Y:S01]  /*38d0*/  ISETP.LT.OR P4, PT, R70.reuse, 0x1, !P3 ;  /* 0x000000014600780c */ /* 0x040fe20005f81670 */
[-C--:B------:R-:W-:Y:S01]  /*38e0*/  @!P0 IMAD R35, R35, R56.reuse, RZ ;  /* 0x0000003823238224 */ /* 0x080fe200078e02ff */
[C---:B------:R-:W-:Y:S01]  /*38f0*/  ISETP.LT.OR P3, PT, R70.reuse, 0x9, !P3 ;  /* 0x000000094600780c */ /* 0x040fe20005f61670 */
[----:B------:R-:W-:Y:S01]  /*3900*/  @!P5 STG.E.U8 desc[UR36][R6.64+0x11], R33 ;  /* 0x000011210600d986 */ /* 0x000fe2000c101124 */
[----:B------:R-:W-:Y:S02]  /*3910*/  ISETP.LT.OR P5, PT, R70, 0x1, !P2 ;  /* 0x000000014600780c */ /* 0x000fe400057a1670 */
[----:B0-----:R-:W-:Y:S01]  /*3920*/  @!P1 IMAD R3, R34, R56, RZ ;  /* 0x0000003822039224 */ /* 0x001fe200078e02ff */
[----:B------:R-:W-:Y:S01]  /*3930*/  @!P0 STG.E.U8 desc[UR36][R4.64+0x11], R35 ;  /* 0x0000112304008986 */ /* 0x000fe2000c101124 */
[----:B------:R-:W-:-:S02]  /*3940*/  ISETP.LT.OR P2, PT, R70, 0x9, !P2 ;  /* 0x000000094600780c */ /* 0x000fc40005741670 */
[C---:B------:R-:W-:Y:S01]  /*3950*/  ISETP.GE.AND P0, PT, R71.reuse, 0x21, PT ;  /* 0x000000214700780c */ /* 0x040fe20003f06270 */
[----:B------:R0:W-:Y:S01]  /*3960*/  @!P1 STG.E.U8 desc[UR36][R4.64+0x10], R3 ;  /* 0x0000100304009986 */ /* 0x0001e2000c101124 */
[----:B------:R-:W-:Y:S01]  /*3970*/  ISETP.GE.AND P1, PT, R71, 0x22, PT ;  /* 0x000000224700780c */ /* 0x000fe20003f26270 */
[-C--:B------:R-:W-:Y:S02]  /*3980*/  @!P4 IMAD R37, R37, R56.reuse, RZ ;  /* 0x000000382525c224 */ /* 0x080fe400078e02ff */
[-C--:B------:R-:W-:Y:S02]  /*3990*/  @!P3 IMAD R39, R39, R56.reuse, RZ ;  /* 0x000000382727b224 */ /* 0x080fe400078e02ff */
[-C--:B------:R-:W-:Y:S01]  /*39a0*/  @!P5 IMAD R11, R36, R56.reuse, RZ ;  /* 0x00000038240bd224 */ /* 0x080fe200078e02ff */
[----:B------:R-:W-:Y:S01]  /*39b0*/  @!P4 STG.E.U8 desc[UR36][R6.64+0x19], R37 ;  /* 0x000019250600c986 */ /* 0x000fe2000c101124 */
[C---:B------:R-:W-:Y:S02]  /*39c0*/  ISETP.LT.OR P4, PT, R70.reuse, 0x1, !P0 ;  /* 0x000000014600780c */ /* 0x040fe40004781670 */
[C---:B------:R-:W-:Y:S01]  /*39d0*/  ISETP.LT.OR P0, PT, R70.reuse, 0x9, !P0 ;  /* 0x000000094600780c */ /* 0x040fe20004701670 */
[----:B------:R-:W-:Y:S01]  /*39e0*/  @!P5 STG.E.U8 desc[UR36][R6.64+0x18], R11 ;  /* 0x0000180b0600d986 */ /* 0x000fe2000c101124 */
[----:B------:R-:W-:Y:S01]  /*39f0*/  ISETP.LT.OR P5, PT, R70, 0x1, !P1 ;  /* 0x000000014600780c */ /* 0x000fe20004fa1670 */
[----:B0-----:R-:W-:Y:S01]  /*3a00*/  @!P2 IMAD R3, R38, R56, RZ ;  /* 0x000000382603a224 */ /* 0x001fe200078e02ff */
[----:B------:R-:W-:Y:S01]  /*3a10*/  ISETP.LT.OR P1, PT, R70, 0x9, !P1 ;  /* 0x000000094600780c */ /* 0x000fe20004f21670 */
[----:B------:R-:W-:Y:S01]  /*3a20*/  @!P3 STG.E.U8 desc[UR36][R4.64+0x19], R39 ;  /* 0x000019270400b986 */ /* 0x000fe2000c101124 */
[----:B------:R-:W-:-:S03]  /*3a30*/  ISETP.GE.AND P3, PT, R71, 0x29, PT ;  /* 0x000000294700780c */ /* 0x000fc60003f66270 */
[----:B------:R0:W-:Y:S01]  /*3a40*/  @!P2 STG.E.U8 desc[UR36][R4.64+0x18], R3 ;  /* 0x000018030400a986 */ /* 0x0001e2000c101124 */
[----:B------:R-:W-:Y:S01]  /*3a50*/  ISETP.GE.AND P2, PT, R71, 0x2a, PT ;  /* 0x0000002a4700780c */ /* 0x000fe20003f46270 */
[----:B------:R-:W-:-:S04]  /*3a60*/  @!P4 IMAD R9, R40, R56, RZ ;  /* 0x000000382809c224 */ /* 0x000fc800078e02ff */
[-C--:B------:R-:W-:Y:S01]  /*3a70*/  @!P5 IMAD R41, R41, R56.reuse, RZ ;  /* 0x000000382929d224 */ /* 0x080fe200078e02ff */
[----:B------:R-:W-:Y:S01]  /*3a80*/  @!P4 STG.E.U8 desc[UR36][R6.64+0x20], R9 ;  /* 0x000020090600c986 */ /* 0x000fe2000c101124 */
[C---:B------:R-:W-:Y:S01]  /*3a90*/  ISETP.LT.OR P4, PT, R70.reuse, 0x1, !P3 ;  /* 0x000000014600780c */ /* 0x040fe20005f81670 */
[-C--:B------:R-:W-:Y:S01]  /*3aa0*/  @!P1 IMAD R43, R43, R56.reuse, RZ ;  /* 0x000000382b2b9224 */ /* 0x080fe200078e02ff */
        /* <DEDUP_REMOVED lines=25> */
[----:B------:R1:W-:Y:S01]  /*3c40*/  @!P4 STG.E.U8 desc[UR36][R6.64+0x30], R9 ;  /* 0x000030090600c986 */ /* 0x0003e2000c101124 */
[C---:B------:R-:W-:Y:S01]  /*3c50*/  ISETP.LT.OR P4, PT, R70.reuse, 0x1, !P2 ;  /* 0x000000014600780c */ /* 0x040fe20005781670 */
[-C--:B------:R-:W-:Y:S01]  /*3c60*/  @!P0 IMAD R51, R51, R56.reuse, RZ ;  /* 0x0000003833338224 */ /* 0x080fe200078e02ff */
[C---:B------:R-:W-:Y:S01]  /*3c70*/  ISETP.LT.OR P2, PT, R70.reuse, 0x9, !P2 ;  /* 0x000000094600780c */ /* 0x040fe20005741670 */
[----:B------:R2:W-:Y:S01]  /*3c80*/  @!P5 STG.E.U8 desc[UR36][R6.64+0x31], R49 ;  /* 0x000031310600d986 */ /* 0x0005e2000c101124 */
[----:B------:R-:W-:Y:S01]  /*3c90*/  ISETP.LT.OR P5, PT, R70, 0x1, !P3 ;  /* 0x000000014600780c */ /* 0x000fe20005fa1670 */
[-C--:B0-----:R-:W-:Y:S01]  /*3ca0*/  @!P1 IMAD R3, R50, R56.reuse, RZ ;  /* 0x0000003832039224 */ /* 0x081fe200078e02ff */
[----:B------:R-:W-:Y:S01]  /*3cb0*/  ISETP.LT.OR P3, PT, R70, 0x9, !P3 ;  /* 0x000000094600780c */ /* 0x000fe20005f61670 */
[----:B------:R2:W-:Y:S04]  /*3cc0*/  @!P0 STG.E.U8 desc[UR36][R4.64+0x31], R51 ;  /* 0x0000313304008986 */ /* 0x0005e8000c101124 */
[----:B------:R2:W-:Y:S02]  /*3cd0*/  @!P1 STG.E.U8 desc[UR36][R4.64+0x30], R3 ;  /* 0x0000300304009986 */ /* 0x0005e4000c101124 */
[----:B------:R-:W-:-:S02]  /*3ce0*/  @!P4 IMAD R11, R52, R56, RZ ;  /* 0x00000038340bc224 */ /* 0x000fc400078e02ff */
[-C--:B-1----:R-:W-:Y:S02]  /*3cf0*/  @!P2 IMAD R9, R54, R56.reuse, RZ ;  /* 0x000000383609a224 */ /* 0x082fe400078e02ff */
[-C--:B------:R-:W-:Y:S01]  /*3d00*/  @!P5 IMAD R53, R53, R56.reuse, RZ ;  /* 0x000000383535d224 */ /* 0x080fe200078e02ff */
[----:B------:R2:W-:Y:S01]  /*3d10*/  @!P4 STG.E.U8 desc[UR36][R6.64+0x38], R11 ;  /* 0x0000380b0600c986 */ /* 0x0005e2000c101124 */
[----:B------:R-:W-:-:S03]  /*3d20*/  @!P3 IMAD R55, R55, R56, RZ ;  /* 0x000000383737b224 */ /* 0x000fc600078e02ff */
[----:B------:R2:W-:Y:S04]  /*3d30*/  @!P5 STG.E.U8 desc[UR36][R6.64+0x39], R53 ;  /* 0x000039350600d986 */ /* 0x0005e8000c101124 */
[----:B------:R2:W-:Y:S04]  /*3d40*/  @!P2 STG.E.U8 desc[UR36][R4.64+0x38], R9 ;  /* 0x000038090400a986 */ /* 0x0005e8000c101124 */
[----:B------:R2:W-:Y:S02]  /*3d50*/  @!P3 STG.E.U8 desc[UR36][R4.64+0x39], R55 ;  /* 0x000039370400b986 */ /* 0x0005e4000c101124 */
.L_x_98:
[----:B------:R-:W-:Y:S05]  /*3d60*/  BSYNC B0 ;  /* 0x0000000000007941 */ /* 0x000fea0003800000 */
.L_x_32:
[----:B0-2---:R-:W2:Y:S01]  /*3d70*/  LDL.64 R2, [R1] ;  /* 0x0000000001027983 */ /* 0x005ea20000100a00 */
[----:B------:R-:W-:Y:S01]  /*3d80*/  ULDC.64 UR4, c[0x0][0x650] ;  /* 0x0001940000047ab9 */ /* 0x000fe20000000a00 */
[----:B------:R0:W-:Y:S01]  /*3d90*/  SYNCS.ARRIVE.TRANS64.A1T0 RZ, [R64+UR47], RZ ;  /* 0x000000ff40ff79a7 */ /* 0x0001e2000810002f */
[----:B------:R-:W-:Y:S01]  /*3da0*/  PRMT R0, RZ, 0x7610, R0 ;  /* 0x00007610ff007816 */ /* 0x000fe20000000000 */
[----:B------:R-:W-:Y:S02]  /*3db0*/  IMAD.MOV.U32 R19, RZ, RZ, -0x1 ;  /* 0xffffffffff137424 */ /* 0x000fe400078e00ff */
[----:B------:R-:W-:Y:S01]  /*3dc0*/  IMAD.MOV.U32 R22, RZ, RZ, -0x1 ;  /* 0xffffffffff167424 */ /* 0x000fe200078e00ff */
[----:B--2---:R-:W-:-:S04]  /*3dd0*/  LEA R18, P0, R2, R18, 0x1 ;  /* 0x0000001202127211 */ /* 0x004fc800078008ff */
[----:B------:R-:W-:Y:S01]  /*3de0*/  LEA.HI.X R17, R2, R17, R23, 0x1, P0 ;  /* 0x0000001102117211 */ /* 0x000fe200000f0c17 */
[----:B------:R-:W-:Y:S01]  /*3df0*/  IMAD.MOV.U32 R2, RZ, RZ, -0x1 ;  /* 0xffffffffff027424 */ /* 0x000fe200078e00ff */
[----:B------:R-:W-:-:S04]  /*3e00*/  ISETP.GE.U32.AND P0, PT, R18, UR4, PT ;  /* 0x0000000412007c0c */ /* 0x000fc8000bf06070 */
[----:B------:R-:W-:-:S13]  /*3e10*/  ISETP.GE.U32.AND.EX P0, PT, R17, UR5, PT, P0 ;  /* 0x0000000511007c0c */ /* 0x000fda000bf06100 */
[----:B0-----:R-:W-:Y:S05]  /*3e20*/  @P0 BRA `(.L_x_99) ;  /* 0x0000000400700947 */ /* 0x001fea0003800000 */
[----:B------:R-:W0:Y:S01]  /*3e30*/  S2R R10, SR_CTAID.X ;  /* 0x00000000000a7919 */ /* 0x000e220000002500 */
[----:B------:R-:W2:Y:S01]  /*3e40*/  LDC.64 R8, c[0x0][0x628] ;  /* 0x00018a00ff087b82 */ /* 0x000ea20000000a00 */
[----:B------:R-:W-:Y:S01]  /*3e50*/  ULDC UR4, c[0x0][0x150] ;  /* 0x0000540000047ab9 */ /* 0x000fe20000000800 */
[----:B-1-3--:R-:W-:Y:S01]  /*3e60*/  IMAD.MOV.U32 R6, RZ, RZ, R18 ;  /* 0x000000ffff067224 */ /* 0x00afe200078e0012 */
[----:B------:R-:W1:Y:S01]  /*3e70*/  S2R R20, SR_CTAID.Y ;  /* 0x0000000000147919 */ /* 0x000e620000002600 */
[----:B------:R-:W-:-:S04]  /*3e80*/  IMAD.MOV.U32 R7, RZ, RZ, R17 ;  /* 0x000000ffff077224 */ /* 0x000fc800078e0011 */
[----:B------:R-:W3:Y:S08]  /*3e90*/  LDC R15, c[0x0][0x144] ;  /* 0x00005100ff0f7b82 */ /* 0x000ef00000000800 */
[----:B------:R-:W1:Y:S08]  /*3ea0*/  LDC R0, c[0x0][0x630] ;  /* 0x00018c00ff007b82 */ /* 0x000e700000000800 */
[----:B------:R-:W1:Y:S01]  /*3eb0*/  LDC.64 R12, c[0x0][0x620] ;  /* 0x00018800ff0c7b82 */ /* 0x000e620000000a00 */
[----:B--2---:R-:W-:-:S04]  /*3ec0*/  ISETP.NE.U32.AND P0, PT, R8, RZ, PT ;  /* 0x000000ff0800720c */ /* 0x004fc80003f05070 */
[----:B------:R-:W-:Y:S02]  /*3ed0*/  ISETP.NE.AND.EX P0, PT, R9, RZ, PT, P0 ;  /* 0x000000ff0900720c */ /* 0x000fe40003f05300 */
[----:B0-----:R-:W-:-:S05]  /*3ee0*/  I2FP.F32.U32 R2, R10 ;  /* 0x0000000a00027245 */ /* 0x001fca0000201000 */
[----:B------:R-:W-:-:S04]  /*3ef0*/  FMUL R2, R2, UR4 ;  /* 0x0000000402027c20 */ /* 0x000fc80008400000 */
[----:B------:R0:W2:Y:S02]  /*3f00*/  F2I.U32.TRUNC.NTZ R14, R2 ;  /* 0x00000002000e7305 */ /* 0x0000a4000020f000 */
[----:B---3--:R-:W-:Y:S05]  /*3f10*/  @!P0 BRA `(.L_x_100) ;  /* 0x0000000000288947 */ /* 0x008fea0003800000 */
[----:B------:R-:W3:Y:S02]  /*3f20*/  LDC R3, c[0x0][0x634] ;  /* 0x00018d00ff037b82 */ /* 0x000ee40000000800 */
[----:B---3--:R-:W-:-:S05]  /*3f30*/  IADD3 R7, P0, R18, R3, RZ ;  /* 0x0000000312077210 */ /* 0x008fca0007f1e0ff */
[----:B------:R-:W-:-:S04]  /*3f40*/  IMAD.X R11, RZ, RZ, R17, P0 ;  /* 0x000000ffff0b7224 */ /* 0x000fc800000e0611 */
[----:B0-----:R-:W-:-:S04]  /*3f50*/  IMAD.WIDE.U32 R2, R11, R8, RZ ;  /* 0x000000080b027225 */ /* 0x001fc800078e00ff */
[----:B----4-:R-:W-:-:S04]  /*3f60*/  IMAD.WIDE.U32 R4, P0, R7, R9, R2 ;  /* 0x0000000907047225 */ /* 0x010fc80007800002 */
[----:B------:R-:W-:-:S04]  /*3f70*/  IMAD.WIDE.U32 R2, R7, R8, RZ ;  /* 0x0000000807027225 */ /* 0x000fc800078e00ff */
[----:B------:R-:W-:Y:S01]  /*3f80*/  IMAD.X R7, RZ, RZ, RZ, P0 ;  /* 0x000000ffff077224 */ /* 0x000fe200000e06ff */
[----:B------:R-:W-:Y:S01]  /*3f90*/  IADD3 RZ, P0, R3, R4, RZ ;  /* 0x0000000403ff7210 */ /* 0x000fe20007f1e0ff */
[----:B------:R-:W-:-:S04]  /*3fa0*/  IMAD.MOV.U32 R6, RZ, RZ, R5 ;  /* 0x000000ffff067224 */ /* 0x000fc800078e0005 */
[----:B------:R-:W-:-:S08]  /*3fb0*/  IMAD.WIDE.U32.X R6, R11, R9, R6, P0 ;  /* 0x000000090b067225 */ /* 0x000fd000000e0406 */
.L_x_100:
[----:B----4-:R-:W3:Y:S01]  /*3fc0*/  LDC.64 R26, c[0x0][0x640] ;  /* 0x00019000ff1a7b82 */ /* 0x010ee20000000a00 */
[-C--:B-1----:R-:W-:Y:S01]  /*3fd0*/  SHF.R.U64 R11, R6, R0.reuse, R7 ;  /* 0x00000000060b7219 */ /* 0x082fe20000001207 */
[----:B------:R-:W-:Y:S01]  /*3fe0*/  IMAD.MOV.U32 R19, RZ, RZ, R17 ;  /* 0x000000ffff137224 */ /* 0x000fe200078e0011 */
[----:B------:R-:W-:Y:S01]  /*3ff0*/  SHF.R.U32.HI R0, RZ, R0, R7 ;  /* 0x00000000ff007219 */ /* 0x000fe20000011607 */
[----:B--2---:R-:W-:Y:S01]  /*4000*/  IMAD.MOV R14, RZ, RZ, -R14 ;  /* 0x000000ffff0e7224 */ /* 0x004fe200078e0a0e */
[----:B------:R-:W-:Y:S01]  /*4010*/  IADD3 R5, P0, RZ, -R11, RZ ;  /* 0x8000000bff057210 */ /* 0x000fe20007f1e0ff */
[----:B------:R-:W-:Y:S01]  /*4020*/  ULDC UR4, c[0x0][0x154] ;  /* 0x0000550000047ab9 */ /* 0x000fe20000000800 */
[----:B------:R-:W-:Y:S01]  /*4030*/  IMAD.MOV.U32 R7, RZ, RZ, 0x1 ;  /* 0x00000001ff077424 */ /* 0x000fe200078e00ff */
[----:B------:R-:W1:Y:S01]  /*4040*/  LDC R4, c[0x0][0x618] ;  /* 0x00018600ff047b82 */ /* 0x000e620000000800 */
[----:B------:R-:W-:Y:S02]  /*4050*/  IMAD R22, R15, R14, R10 ;  /* 0x0000000e0f167224 */ /* 0x000fe400078e020a */
[----:B------:R-:W-:-:S04]  /*4060*/  IMAD.X R3, RZ, RZ, ~R0, P0 ;  /* 0x000000ffff037224 */ /* 0x000fc800000e0e00 */
[-C--:B------:R-:W-:Y:S01]  /*4070*/  IMAD R0, R3, R12.reuse, RZ ;  /* 0x0000000c03007224 */ /* 0x080fe200078e02ff */
[----:B------:R-:W2:Y:S01]  /*4080*/  LDC R6, c[0x0][0x608] ;  /* 0x00018200ff067b82 */ /* 0x000ea20000000800 */
[----:B0-----:R-:W-:-:S04]  /*4090*/  IMAD.WIDE.U32 R2, R5, R12, R18 ;  /* 0x0000000c05027225 */ /* 0x001fc800078e0012 */
[----:B------:R-:W-:Y:S01]  /*40a0*/  IMAD R5, R5, R13, R0 ;  /* 0x0000000d05057224 */ /* 0x000fe200078e0200 */
[----:B------:R-:W-:Y:S02]  /*40b0*/  I2FP.F32.U32 R0, R20 ;  /* 0x0000001400007245 */ /* 0x000fe40000201000 */
[----:B------:R-:W0:Y:S01]  /*40c0*/  LDC R24, c[0x0][0x658] ;  /* 0x00019600ff187b82 */ /* 0x000e220000000800 */
[----:B------:R-:W-:Y:S01]  /*40d0*/  IMAD.IADD R3, R3, 0x1, R5 ;  /* 0x0000000103037824 */ /* 0x000fe200078e0205 */
[----:B---3--:R-:W-:Y:S01]  /*40e0*/  ISETP.NE.U32.AND P0, PT, R26, RZ, PT ;  /* 0x000000ff1a00720c */ /* 0x008fe20003f05070 */
[----:B------:R-:W-:Y:S01]  /*40f0*/  FMUL R0, R0, UR4 ;  /* 0x0000000400007c20 */ /* 0x000fe20008400000 */
[----:B------:R-:W-:Y:S02]  /*4100*/  IMAD.MOV.U32 R5, RZ, RZ, -0x1 ;  /* 0xffffffffff057424 */ /* 0x000fe400078e00ff */
[----:B------:R-:W-:Y:S01]  /*4110*/  ISETP.NE.AND.EX P0, PT, R27, RZ, PT, P0 ;  /* 0x000000ff1b00720c */ /* 0x000fe20003f05300 */
[----:B------:R3:W4:Y:S01]  /*4120*/  F2I.U32.TRUNC.NTZ R12, R0 ;  /* 0x00000000000c7305 */ /* 0x000722000020f000 */
[----:B------:R-:W3:Y:S01]  /*4130*/  LDC R15, c[0x0][0x148] ;  /* 0x00005200ff0f7b82 */ /* 0x000ee20000000800 */
[----:B-1----:R-:W-:-:S02]  /*4140*/  SHF.R.U64 R10, R2, R4, R3 ;  /* 0x00000004020a7219 */ /* 0x002fc40000001203 */
[----:B------:R-:W-:-:S05]  /*4150*/  SHF.R.U32.HI R3, RZ, R4, R3 ;  /* 0x00000004ff037219 */ /* 0x000fca0000011603 */
[----:B------:R-:W1:Y:S01]  /*4160*/  LDC R14, c[0x0][0x600] ;  /* 0x00018000ff0e7b82 */ /* 0x000e620000000800 */
[-CC-:B--2---:R-:W-:Y:S02]  /*4170*/  SHF.R.U64 R8, R10, R6.reuse, R3.reuse ;  /* 0x000000060a087219 */ /* 0x184fe40000001203 */
[----:B------:R-:W-:-:S05]  /*4180*/  SHF.R.U32.HI R3, RZ, R6, R3 ;  /* 0x00000006ff037219 */ /* 0x000fca0000011603 */
[----:B------:R-:W2:Y:S01]  /*4190*/  LDC R21, c[0x0][0x648] ;  /* 0x00019200ff157b82 */ /* 0x000ea20000000800 */
[-CC-:B0-----:R-:W-:Y:S02]  /*41a0*/  SHF.R.U64 R13, R8, R24.reuse, R3.reuse ;  /* 0x00000018080d7219 */ /* 0x181fe40000001203 */
[-C--:B------:R-:W-:Y:S02]  /*41b0*/  SHF.L.U32 R5, R5, R24.reuse, RZ ;  /* 0x0000001805057219 */ /* 0x080fe400000006ff */
[-C--:B------:R-:W-:Y:S01]  /*41c0*/  SHF.R.U32.HI R3, RZ, R24.reuse, R3 ;  /* 0x00000018ff037219 */ /* 0x080fe20000011603 */
[----:B------:R-:W-:Y:S01]  /*41d0*/  IMAD.MOV.U32 R2, RZ, RZ, R13 ;  /* 0x000000ffff027224 */ /* 0x000fe200078e000d */
[----:B------:R-:W-:Y:S01]  /*41e0*/  SHF.L.U32 R24, R7, R24, RZ ;  /* 0x0000001807187219 */ /* 0x000fe200000006ff */
[----:B------:R-:W0:Y:S01]  /*41f0*/  LDC R25, c[0x0][0x638] ;  /* 0x00018e00ff197b82 */ /* 0x000e220000000800 */
[----:B------:R-:W-:-:S07]  /*4200*/  LOP3.LUT R19, RZ, R5, RZ, 0x33, !PT ;  /* 0x00000005ff137212 */ /* 0x000fce00078e33ff */
[----:B------:R-:W0:Y:S01]  /*4210*/  LDC R28, c[0x0][0x610] ;  /* 0x00018400ff1c7b82 */ /* 0x000e220000000800 */
[----:B----4-:R-:W-:Y:S05]  /*4220*/  @!P0 BRA `(.L_x_101) ;  /* 0x0000000000288947 */ /* 0x010fea0003800000 */
[----:B---3--:R-:W3:Y:S02]  /*4230*/  LDC R0, c[0x0][0x64c] ;  /* 0x00019300ff007b82 */ /* 0x008ee40000000800 */
[----:B---3--:R-:W-:-:S05]  /*4240*/  IADD3 R7, P0, R13, R0, RZ ;  /* 0x000000000d077210 */ /* 0x008fca0007f1e0ff */
        /* <DEDUP_REMOVED lines=8> */
.L_x_101:
[----:B------:R-:W4:Y:S01]  /*42d0*/  LDC R4, c[0x0][0x65c] ;  /* 0x00019700ff047b82 */ /* 0x000f220000000800 */
[----:B--23--:R-:W-:Y:S01]  /*42e0*/  SHF.R.U64 R0, R2, R21, R3 ;  /* 0x0000001502007219 */ /* 0x00cfe20000001203 */
[----:B-1----:R-:W-:Y:S01]  /*42f0*/  VIADD R3, R14, 0xffffffff ;  /* 0xffffffff0e037836 */ /* 0x002fe20000000000 */
[----:B------:R-:W-:Y:S01]  /*4300*/  LOP3.LUT R19, R8, R19, RZ, 0xc0, !PT ;  /* 0x0000001308137212 */ /* 0x000fe200078ec0ff */
[----:B------:R-:W-:Y:S02]  /*4310*/  IMAD.MOV R12, RZ, RZ, -R12 ;  /* 0x000000ffff0c7224 */ /* 0x000fe400078e0a0c */
[----:B------:R-:W-:Y:S01]  /*4320*/  IMAD.MOV R2, RZ, RZ, -R0 ;  /* 0x000000ffff027224 */ /* 0x000fe200078e0a00 */
[----:B------:R-:W-:Y:S01]  /*4330*/  LOP3.LUT R3, R10, R3, RZ, 0xc0, !PT ;  /* 0x000000030a037212 */ /* 0x000fe200078ec0ff */
[----:B------:R-:W-:Y:S02]  /*4340*/  IMAD R19, R24, R0, R19 ;  /* 0x0000000018137224 */ /* 0x000fe400078e0213 */
[----:B0-----:R-:W-:-:S04]  /*4350*/  IMAD R0, R2, R25, R13 ;  /* 0x0000001902007224 */ /* 0x001fc800078e020d */
[----:B------:R-:W-:Y:S01]  /*4360*/  IMAD R2, R0, R14, R3 ;  /* 0x0000000e00027224 */ /* 0x000fe200078e0203 */
[----:B----4-:R-:W-:Y:S01]  /*4370*/  ISETP.NE.AND P0, PT, R4, 0x1, PT ;  /* 0x000000010400780c */ /* 0x010fe20003f05270 */
[----:B------:R-:W-:-:S05]  /*4380*/  IMAD.MOV.U32 R4, RZ, RZ, 0x1 ;  /* 0x00000001ff047424 */ /* 0x000fca00078e00ff */
[----:B------:R-:W-:-:S07]  /*4390*/  PRMT R0, R4, 0x7610, R0 ;  /* 0x0000761004007816 */ /* 0x000fce0000000000 */
[----:B------:R-:W-:-:S04]  /*43a0*/  @P0 IMAD R22, R15, R12, R20 ;  /* 0x0000000c0f160224 */ /* 0x000fc800078e0214 */
[----:B------:R-:W-:-:S05]  /*43b0*/  IMAD R19, R19, R28, R22 ;  /* 0x0000001c13137224 */ /* 0x000fca00078e0216 */
[----:B------:R-:W-:Y:S02]  /*43c0*/  SEL R22, R2, R19, !P0 ;  /* 0x0000001302167207 */ /* 0x000fe40004000000 */
[----:B------:R-:W-:Y:S01]  /*43d0*/  SEL R19, R19, R2, !P0 ;  /* 0x0000000213137207 */ /* 0x000fe20004000000 */
[----:B------:R-:W-:-:S07]  /*43e0*/  IMAD.MOV.U32 R2, RZ, RZ, R11 ;  /* 0x000000ffff027224 */ /* 0x000fce00078e000b */
.L_x_99:
[----:B------:R-:W-:Y:S02]  /*43f0*/  LOP3.LUT P0, RZ, R0, 0xff, RZ, 0xc0, !PT ;  /* 0x000000ff00ff7812 */ /* 0x000fe4000780c0ff */
[----:B------:R-:W-:-:S11]  /*4400*/  LOP3.LUT R67, R67, 0x1, RZ, 0x3c, !PT ;  /* 0x0000000143437812 */ /* 0x000fd600078e3cff */
[----:B------:R-:W-:Y:S05]  /*4410*/  @P0 BRA `(.L_x_102) ;  /* 0xffffffd000400947 */ /* 0x000fea000383ffff */
[----:B------:R-:W-:Y:S05]  /*4420*/  EXIT ;  /* 0x000000000000794d */ /* 0x000fea0003800000 */
.L_x_13:
[----:B------:R-:W-:-:S08]  /*4430*/  ISETP.NE.AND P0, PT, R0, RZ, PT ;  /* 0x000000ff0000720c */ /* 0x000fd00003f05270 */
[----:B0-----:R-:W0:-:S00]  /*4440*/  USETMAXREG.DEALLOC.CTAPOOL 0x28 ;  /* 0x00000028000079c8 */ /* 0x001e0000080e0500 */
[----:B------:R-:W-:Y:S05]  /*4450*/  @P0 EXIT ;  /* 0x000000000000094d */ /* 0x000fea0003800000 */
[----:B0-----:R-:W-:Y:S01]  /*4460*/  LOP3.LUT P0, RZ, R8, 0xff, RZ, 0xc0, !PT ;  /* 0x000000ff08ff7812 */ /* 0x001fe2000780c0ff */
[----:B------:R-:W-:Y:S02]  /*4470*/  IMAD.MOV.U32 R0, RZ, RZ, 0x1 ;  /* 0x00000001ff007424 */ /* 0x000fe400078e00ff */
[----:B------:R-:W-:-:S10]  /*4480*/  IMAD.MOV.U32 R7, RZ, RZ, RZ ;  /* 0x000000ffff077224 */ /* 0x000fd400078e00ff */
[----:B------:R-:W-:Y:S05]  /*4490*/  @!P0 BRA `(.L_x_103) ;  /* 0x0000000c001c8947 */ /* 0x000fea0003800000 */
[----:B------:R-:W-:Y:S01]  /*44a0*/  LOP3.LUT P0, RZ, R4, 0x1f, RZ, 0xc0, !PT ;  /* 0x0000001f04ff7812 */ /* 0x000fe2000780c0ff */
[----:B------:R-:W-:Y:S01]  /*44b0*/  ULDC UR5, c[0x0][0x658] ;  /* 0x0001960000057ab9 */ /* 0x000fe20000000800 */
[----:B------:R-:W-:Y:S01]  /*44c0*/  UMOV UR6, 0xffffffff ;  /* 0xffffffff00067882 */ /* 0x000fe20000000000 */
[----:B------:R-:W-:Y:S01]  /*44d0*/  BSSY B0, `(.L_x_103) ;  /* 0x00000c3000007945 */ /* 0x000fe20003800000 */
[----:B------:R-:W-:Y:S01]  /*44e0*/  USHF.L.U32 UR6, UR6, UR5, URZ ;  /* 0x0000000506067299 */ /* 0x000fe2000800063f */
[C---:B------:R-:W-:Y:S01]  /*44f0*/  ISETP.NE.AND P2, PT, R3.reuse, RZ, PT ;  /* 0x000000ff0300720c */ /* 0x040fe20003f45270 */
[----:B------:R-:W-:Y:S01]  /*4500*/  IMAD.MOV.U32 R8, RZ, RZ, 0x1 ;  /* 0x00000001ff087424 */ /* 0x000fe200078e00ff */
[----:B------:R-:W-:Y:S01]  /*4510*/  ISETP.NE.OR P0, PT, R3, RZ, !P0 ;  /* 0x000000ff0300720c */ /* 0x000fe20004705670 */
[----:B------:R-:W-:Y:S01]  /*4520*/  IMAD.MOV.U32 R0, RZ, RZ, 0x1 ;  /* 0x00000001ff007424 */ /* 0x000fe200078e00ff */
[----:B------:R-:W-:Y:S01]  /*4530*/  LOP3.LUT R6, R16, 0x2, RZ, 0xfc, !PT ;  /* 0x0000000210067812 */ /* 0x000fe200078efcff */
[----:B------:R-:W-:Y:S01]  /*4540*/  IMAD.MOV.U32 R7, RZ, RZ, RZ ;  /* 0x000000ffff077224 */ /* 0x000fe200078e00ff */
[----:B------:R-:W-:Y:S01]  /*4550*/  ULDC UR4, c[0x0][0x600] ;  /* 0x0001800000047ab9 */ /* 0x000fe20000000800 */
[----:B------:R-:W-:Y:S01]  /*4560*/  UMOV UR7, 0x1 ;  /* 0x0000000100077882 */ /* 0x000fe20000000000 */
[----:B------:R-:W-:-:S02]  /*4570*/  UIADD3 UR19, UR40, 0x1, URZ ;  /* 0x0000000128137890 */ /* 0x000fc4000fffe03f */
[----:B------:R-:W-:Y:S02]  /*4580*/  UIADD3 UR15, UR4, -0x1, URZ ;  /* 0xffffffff040f7890 */ /* 0x000fe4000fffe03f */
[----:B------:R-:W-:Y:S02]  /*4590*/  USHF.L.U32 UR17, UR7, UR5, URZ ;  /* 0x0000000507117299 */ /* 0x000fe4000800063f */
[----:B------:R-:W-:Y:S01]  /*45a0*/  ULOP3.LUT UR16, URZ, UR6, URZ, 0x33, !UPT ;  /* 0x000000063f107292 */ /* 0x000fe2000f8e333f */
[----:B------:R-:W-:-:S11]  /*45b0*/  ULDC.64 UR20, c[0x0][0x198] ;  /* 0x0000660000147ab9 */ /* 0x000fd60000000a00 */
.L_x_115:
[----:B------:R-:W-:-:S03]  /*45c0*/  UMOV UR4, 0xffffffff ;  /* 0xffffffff00047882 */ /* 0x000fc60000000000 */
[----:B------:R-:W-:Y:S05]  /*45d0*/  BRA.DIV UR4, `(.L_x_104) ;  /* 0x00000012044c7947 */ /* 0x000fea000b800000 */
[----:B------:R-:W-:-:S13]  /*45e0*/  ELECT P6, URZ, PT ;  /* 0x00000000003f782f */ /* 0x000fda00038c0000 */
.L_x_131:
[----:B------:R-:W0:Y:S01]  /*45f0*/  LDC R3, c[0x0][0x28c] ;  /* 0x0000a300ff037b82 */ /* 0x000e220000000800 */
[----:B------:R-:W-:Y:S01]  /*4600*/  BSSY B1, `(.L_x_105) ;  /* 0x0000035000017945 */ /* 0x000fe20003800000 */
[----:B0-----:R-:W-:-:S13]  /*4610*/  ISETP.LT.OR P6, PT, R3, 0x1, !P6 ;  /* 0x000000010300780c */ /* 0x001fda00077c1670 */
[----:B------:R-:W-:Y:S05]  /*4620*/  @P6 BRA `(.L_x_106) ;  /* 0x0000000000c86947 */ /* 0x000fea0003800000 */
[----:B------:R-:W-:Y:S02]  /*4630*/  IMAD.SHL.U32 R22, R22, 0x40, RZ ;  /* 0x0000004016167824 */ /* 0x000fe400078e00ff */
[----:B------:R-:W-:Y:S02]  /*4640*/  IMAD.SHL.U32 R19, R19, 0x40, RZ ;  /* 0x0000004013137824 */ /* 0x000fe400078e00ff */
[----:B------:R-:W-:Y:S02]  /*4650*/  IMAD.MOV.U32 R12, RZ, RZ, RZ ;  /* 0x000000ffff0c7224 */ /* 0x000fe400078e00ff */
[----:B------:R-:W-:Y:S02]  /*4660*/  IMAD.U32 R13, RZ, RZ, UR19 ;  /* 0x00000013ff0d7e24 */ /* 0x000fe4000f8e00ff */
[----:B------:R-:W-:Y:S02]  /*4670*/  IMAD.MOV.U32 R3, RZ, RZ, R0 ;  /* 0x000000ffff037224 */ /* 0x000fe400078e0000 */
[----:B------:R-:W-:-:S07]  /*4680*/  IMAD.MOV.U32 R4, RZ, RZ, R7 ;  /* 0x000000ffff047224 */ /* 0x000fce00078e0007 */
.L_x_110:
[----:B------:R-:W0:Y:S01]  /*4690*/  S2R R10, SR_CgaCtaId ;  /* 0x00000000000a7919 */ /* 0x000e220000008800 */
[----:B------:R-:W-:Y:S01]  /*46a0*/  MOV R5, 0x400 ;  /* 0x0000040000057802 */ /* 0x000fe20000000f00 */
[----:B------:R-:W1:Y:S03]  /*46b0*/  @!P2 LDC R9, c[0x0][0x500] ;  /* 0x00014000ff09ab82 */ /* 0x000e660000000800 */
[----:B0-----:R-:W-:Y:S02]  /*46c0*/  LEA R11, R10, R5, 0x18 ;  /* 0x000000050a0b7211 */ /* 0x001fe400078ec0ff */
[----:B------:R-:W-:-:S03]  /*46d0*/  SHF.L.U32 R5, R3, 0x1f, RZ ;  /* 0x0000001f03057819 */ /* 0x000fc600000006ff */
[----:B------:R-:W-:-:S04]  /*46e0*/  IMAD R10, R4, 0x8, R11 ;  /* 0x00000008040a7824 */ /* 0x000fc800078e020b */
[----:B------:R-:W0:Y:S02]  /*46f0*/  SYNCS.PHASECHK.TRANS64.TRYWAIT P1, [R10+URZ+0x38], R5 ;  /* 0x000038050a0075a7 */ /* 0x000e24000802017f */
[----:B01----:R-:W-:Y:S05]  /*4700*/  @!P1 BRA `(.L_x_107) ;  /* 0x0000001000209947 */ /* 0x003fea0003800000 */
.L_x_132:
[----:B0-----:R-:W-:Y:S01]  /*4710*/  PRMT R5, R6, 0x9910, RZ ;  /* 0x0000991006057816 */ /* 0x001fe200000000ff */
[----:B------:R0:W-:Y:S03]  /*4720*/  @!P2 SYNCS.ARRIVE.TRANS64 RZ, [R10+URZ], R9 ;  /* 0x000000090affa9a7 */ /* 0x0001e6000800003f */
[----:B------:R-:W-:-:S13]  /*4730*/  ISETP.NE.AND P1, PT, R5, 0x2, PT ;  /* 0x000000020500780c */ /* 0x000fda0003f25270 */
[----:B0-----:R-:W-:Y:S05]  /*4740*/  @P1 BRA `(.L_x_108) ;  /* 0x0000000000041947 */ /* 0x001fea0003800000 */
[----:B------:R-:W-:Y:S01]  /*4750*/  BPT.TRAP 0x1 ;  /* 0x000000040000795c */ /* 0x000fe20000300000 */
.L_x_108:
[----:B------:R-:W-:Y:S05]  /*4760*/  @P0 BRA `(.L_x_109) ;  /* 0x0000000000040947 */ /* 0x000fea0003800000 */
[----:B------:R-:W-:Y:S01]  /*4770*/  BPT.TRAP 0x1 ;  /* 0x000000040000795c */ /* 0x000fe20000300000 */
.L_x_109:
[----:B------:R-:W-:Y:S01]  /*4780*/  IMAD R11, R4, 0x2000, R11 ;  /* 0x00002000040b7824 */ /* 0x000fe200078e020b */
[----:B------:R-:W-:Y:S01]  /*4790*/  R2UR UR9, R10 ;  /* 0x000000000a0972ca */ /* 0x000fe200000e0000 */
[----:B------:R-:W-:Y:S01]  /*47a0*/  VIADD R13, R13, 0xffffffff ;  /* 0xffffffff0d0d7836 */ /* 0x000fe20000000000 */
[----:B------:R-:W-:Y:S01]  /*47b0*/  UIADD3 UR4, UP0, UR20, 0xf0, URZ ;  /* 0x000000f014047890 */ /* 0x000fe2000ff1e03f */
[----:B------:R-:W-:Y:S01]  /*47c0*/  R2UR UR11, R19 ;  /* 0x00000000130b72ca */ /* 0x000fe200000e0000 */
[----:B------:R-:W-:Y:S01]  /*47d0*/  UIADD3 UR22, UP1, UR20, 0x1f0, URZ ;  /* 0x000001f014167890 */ /* 0x000fe2000ff3e03f */
[----:B------:R-:W-:Y:S01]  /*47e0*/  R2UR UR8, R11 ;  /* 0x000000000b0872ca */ /* 0x000fe200000e0000 */
[----:B------:R-:W-:Y:S01]  /*47f0*/  UIADD3.X UR5, URZ, UR21, URZ, UP0, !UPT ;  /* 0x000000153f057290 */ /* 0x000fe200087fe43f */
[----:B------:R-:W-:Y:S01]  /*4800*/  R2UR UR10, R12 ;  /* 0x000000000c0a72ca */ /* 0x000fe200000e0000 */
[----:B------:R-:W-:Y:S01]  /*4810*/  VIADD R4, R4, 0x1 ;  /* 0x0000000104047836 */ /* 0x000fe20000000000 */
[----:B------:R-:W-:Y:S01]  /*4820*/  R2UR UR12, R2 ;  /* 0x00000000020c72ca */ /* 0x000fe200000e0000 */
[----:B------:R-:W-:Y:S01]  /*4830*/  UIADD3.X UR23, URZ, UR21, URZ, UP1, !UPT ;  /* 0x000000153f177290 */ /* 0x000fe20008ffe43f */
[----:B------:R-:W-:Y:S01]  /*4840*/  R2UR UR18, R22 ;  /* 0x00000000161272ca */ /* 0x000fe200000e0000 */
[----:B------:R-:W-:Y:S01]  /*4850*/  UMOV UR6, 0x0 ;  /* 0x0000000000067882 */ /* 0x000fe20000000000 */
[----:B------:R-:W-:Y:S01]  /*4860*/  ISETP.GT.AND P3, PT, R13, 0x1, PT ;  /* 0x000000010d00780c */ /* 0x000fe20003f64270 */
[----:B------:R-:W-:Y:S01]  /*4870*/  UMOV UR7, 0x10000000 ;  /* 0x1000000000077882 */ /* 0x000fe20000000000 */
[----:B------:R-:W-:Y:S01]  /*4880*/  ISETP.NE.AND P1, PT, R4, 0x7, PT ;  /* 0x000000070400780c */ /* 0x000fe20003f25270 */
[----:B------:R-:W-:-:S02]  /*4890*/  VIADD R12, R12, 0x80 ;  /* 0x000000800c0c7836 */ /* 0x000fc40000000000 */
[----:B------:R-:W-:Y:S01]  /*48a0*/  UIADD3 UR13, UR8, 0x180, URZ ;  /* 0x00000180080d7890 */ /* 0x000fe2000fffe03f */
[----:B------:R-:W-:Y:S01]  /*48b0*/  SEL R10, RZ, 0x1, P1 ;  /* 0x00000001ff0a7807 */ /* 0x000fe20000800000 */
[----:B------:R-:W-:Y:S01]  /*48c0*/  UIADD3 UR14, UR8, 0xe180, URZ ;  /* 0x0000e180080e7890 */ /* 0x000fe2000fffe03f */
[----:B------:R-:W-:Y:S02]  /*48d0*/  SEL R4, R4, RZ, P1 ;  /* 0x000000ff04047207 */ /* 0x000fe40000800000 */
[----:B------:R-:W-:Y:S02]  /*48e0*/  LOP3.LUT R3, R3, R10, RZ, 0x3c, !PT ;  /* 0x0000000a03037212 */ /* 0x000fe400078e3cff */
[----:B------:R-:W-:Y:S02]  /*48f0*/  UMOV UR8, UR13 ;  /* 0x0000000d00087c82 */ /* 0x000fe40008000000 */
[----:B------:R0:W-:Y:S02]  /*4900*/  UTMALDG.3D [UR8], [UR4], desc[UR6] ;  /* 0x00000608040075b4 */ /* 0x0001e40008011000 */
[----:B0-----:R-:W-:Y:S01]  /*4910*/  UMOV UR8, UR14 ;  /* 0x0000000e00087c82 */ /* 0x001fe20008000000 */
[----:B------:R-:W-:-:S02]  /*4920*/  UMOV UR11, UR18 ;  /* 0x00000012000b7c82 */ /* 0x000fc40008000000 */
[----:B------:R0:W-:Y:S02]  /*4930*/  UTMALDG.3D [UR8], [UR22], desc[UR6] ;  /* 0x00000608160075b4 */ /* 0x0001e40008011000 */
[----:B0-----:R-:W-:Y:S05]  /*4940*/  @P3 BRA `(.L_x_110) ;  /* 0xfffffffc00503947 */ /* 0x001fea000383ffff */
.L_x_106:
[----:B------:R-:W-:Y:S05]  /*4950*/  BSYNC B1 ;  /* 0x0000000000017941 */ /* 0x000fea0003800000 */
.L_x_105:
[----:B------:R-:W2:Y:S01]  /*4960*/  LDL.64 R10, [R1] ;  /* 0x00000000010a7983 */ /* 0x000ea20000100a00 */
[----:B------:R-:W-:Y:S01]  /*4970*/  LOP3.LUT P4, RZ, R8, 0xff, RZ, 0xc0, !PT ;  /* 0x000000ff08ff7812 */ /* 0x000fe2000788c0ff */
[----:B------:R-:W-:Y:S01]  /*4980*/  VIADD R4, R7, UR40 ;  /* 0x0000002807047c36 */ /* 0x000fe20008000000 */
[----:B------:R-:W-:Y:S01]  /*4990*/  ULDC.64 UR4, c[0x0][0x650] ;  /* 0x0001940000047ab9 */ /* 0x000fe20000000a00 */
[----:B------:R-:W-:Y:S01]  /*49a0*/  IMAD.U32 R7, RZ, RZ, UR40 ;  /* 0x00000028ff077e24 */ /* 0x000fe2000f8e00ff */
[----:B------:R-:W-:Y:S01]  /*49b0*/  UISETP.GE.U32.AND UP0, UPT, UR40, 0x7, UPT ;  /* 0x000000072800788c */ /* 0x000fe2000bf06070 */
[C---:B------:R-:W-:Y:S01]  /*49c0*/  IMAD.WIDE.U32 R2, R4.reuse, 0x24924925, RZ ;  /* 0x2492492504027825 */ /* 0x040fe200078e00ff */
[C---:B------:R-:W-:Y:S01]  /*49d0*/  ISETP.GT.U32.AND P1, PT, R4.reuse, 0x6, PT ;  /* 0x000000060400780c */ /* 0x040fe20003f24070 */
[----:B------:R-:W-:Y:S02]  /*49e0*/  BSSY B1, `(.L_x_111) ;  /* 0x000006f000017945 */ /* 0x000fe40003800000 */
[----:B------:R-:W-:Y:S01]  /*49f0*/  IMAD.IADD R2, R4, 0x1, -R3 ;  /* 0x0000000104027824 */ /* 0x000fe200078e0a03 */
[----:B------:R-:W-:Y:S01]  /*4a00*/  ISETP.LT.U32.AND P1, PT, R7, 0x7, P1 ;  /* 0x000000070700780c */ /* 0x000fe20000f21070 */
[----:B------:R-:W-:Y:S01]  /*4a10*/  IMAD.MOV.U32 R19, RZ, RZ, -0x1 ;  /* 0xffffffffff137424 */ /* 0x000fe200078e00ff */
[----:B------:R-:W-:Y:S01]  /*4a20*/  PLOP3.LUT P3, PT, PT, PT, UP0, 0x80, 0x0 ;  /* 0x000000000000781c */ /* 0x000fe20003f6f008 */
[----:B------:R-:W0:Y:S01]  /*4a30*/  @P4 S2R R8, SR_CgaCtaId ;  /* 0x0000000000084919 */ /* 0x000e220000008800 */
[----:B------:R-:W-:Y:S01]  /*4a40*/  @P4 MOV R5, 0x400 ;  /* 0x0000040000054802 */ /* 0x000fe20000000f00 */
[----:B------:R-:W-:Y:S01]  /*4a50*/  IMAD.MOV.U32 R22, RZ, RZ, -0x1 ;  /* 0xffffffffff167424 */ /* 0x000fe200078e00ff */
[----:B------:R-:W-:-:S02]  /*4a60*/  LEA.HI R2, R2, R3, RZ, 0x1f ;  /* 0x0000000302027211 */ /* 0x000fc400078ff8ff */
[----:B------:R-:W-:Y:S02]  /*4a70*/  PRMT R3, RZ, 0x7610, R3 ;  /* 0x00007610ff037816 */ /* 0x000fe40000000003 */
[----:B------:R-:W-:Y:S01]  /*4a80*/  SHF.R.U32.HI R7, RZ, 0x2, R2 ;  /* 0x00000002ff077819 */ /* 0x000fe20000011602 */
[----:B------:R-:W-:Y:S01]  /*4a90*/  IMAD.MOV.U32 R2, RZ, RZ, -0x1 ;  /* 0xffffffffff027424 */ /* 0x000fe200078e00ff */
[----:B0-----:R-:W-:Y:S02]  /*4aa0*/  @P4 LEA R8, R8, R5, 0x18 ;  /* 0x0000000508084211 */ /* 0x001fe400078ec0ff */
[----:B------:R-:W-:Y:S02]  /*4ab0*/  SEL R5, RZ, 0x1, !P1 ;  /* 0x00000001ff057807 */ /* 0x000fe40004800000 */
[----:B------:R0:W-:Y:S02]  /*4ac0*/  @P4 SYNCS.ARRIVE.TRANS64.A1T0 RZ, [R8+URZ+0xa8], RZ ;  /* 0x0000a8ff08ff49a7 */ /* 0x0001e4000810003f */
[----:B------:R-:W-:-:S04]  /*4ad0*/  LOP3.LUT R0, R0, R5, RZ, 0x3c, !PT ;  /* 0x0000000500007212 */ /* 0x000fc800078e3cff */
[----:B------:R-:W-:Y:S01]  /*4ae0*/  @P3 LOP3.LUT R0, R0, 0x1, R7, 0x78, !PT ;  /* 0x0000000100003812 */ /* 0x000fe200078e7807 */
[----:B------:R-:W-:Y:S01]  /*4af0*/  IMAD R7, R7, -0x7, R4 ;  /* 0xfffffff907077824 */ /* 0x000fe200078e0204 */
[----:B0-----:R-:W-:Y:S02]  /*4b00*/  PRMT R8, RZ, 0x7610, R8 ;  /* 0x00007610ff087816 */ /* 0x001fe40000000008 */
[----:B--2---:R-:W-:-:S05]  /*4b10*/  IADD3 R18, P1, R18, R10, RZ ;  /* 0x0000000a12127210 */ /* 0x004fca0007f3e0ff */
[----:B------:R-:W-:Y:S01]  /*4b20*/  IMAD.X R17, R17, 0x1, R23, P1 ;  /* 0x0000000111117824 */ /* 0x000fe200008e0617 */
[----:B------:R-:W-:-:S04]  /*4b30*/  ISETP.GE.U32.AND P1, PT, R18, UR4, PT ;  /* 0x0000000412007c0c */ /* 0x000fc8000bf26070 */
[----:B------:R-:W-:-:S13]  /*4b40*/  ISETP.GE.U32.AND.EX P1, PT, R17, UR5, PT, P1 ;  /* 0x0000000511007c0c */ /* 0x000fda000bf26110 */
[----:B------:R-:W-:Y:S05]  /*4b50*/  @P1 BRA `(.L_x_112) ;  /* 0x00000004005c1947 */ /* 0x000fea0003800000 */
[----:B------:R-:W0:Y:S01]  /*4b60*/  S2R R11, SR_CTAID.X ;  /* 0x00000000000b7919 */ /* 0x000e220000002500 */
[----:B------:R-:W-:Y:S01]  /*4b70*/  ULDC.64 UR4, c[0x0][0x628] ;  /* 0x00018a0000047ab9 */ /* 0x000fe20000000a00 */
[----:B------:R-:W1:Y:S01]  /*4b80*/  LDC R12, c[0x0][0x144] ;  /* 0x00005100ff0c7b82 */ /* 0x000e620000000800 */
[----:B------:R-:W-:Y:S01]  /*4b90*/  ISETP.NE.U32.AND P1, PT, RZ, UR4, PT ;  /* 0x00000004ff007c0c */ /* 0x000fe2000bf25070 */
[----:B------:R-:W2:Y:S01]  /*4ba0*/  S2R R9, SR_CTAID.Y ;  /* 0x0000000000097919 */ /* 0x000ea20000002600 */
[----:B------:R-:W-:Y:S01]  /*4bb0*/  ULDC UR6, c[0x0][0x150] ;  /* 0x0000540000067ab9 */ /* 0x000fe20000000800 */
[----:B------:R-:W-:Y:S01]  /*4bc0*/  ULDC UR7, c[0x0][0x630] ;  /* 0x00018c0000077ab9 */ /* 0x000fe20000000800 */
[----:B------:R-:W-:Y:S01]  /*4bd0*/  ISETP.NE.AND.EX P1, PT, RZ, UR5, PT, P1 ;  /* 0x00000005ff007c0c */ /* 0x000fe2000bf25310 */
[----:B------:R-:W-:Y:S01]  /*4be0*/  IMAD.MOV.U32 R2, RZ, RZ, R18 ;  /* 0x000000ffff027224 */ /* 0x000fe200078e0012 */
[----:B0-----:R-:W-:-:S05]  /*4bf0*/  I2FP.F32.U32 R3, R11 ;  /* 0x0000000b00037245 */ /* 0x001fca0000201000 */
[----:B------:R-:W-:Y:S01]  /*4c00*/  FMUL R14, R3, UR6 ;  /* 0x00000006030e7c20 */ /* 0x000fe20008400000 */
[----:B------:R-:W-:-:S05]  /*4c10*/  IMAD.MOV.U32 R3, RZ, RZ, R17 ;  /* 0x000000ffff037224 */ /* 0x000fca00078e0011 */
[----:B--2---:R-:W-:Y:S05]  /*4c20*/  @!P1 BRA `(.L_x_113) ;  /* 0x0000000000289947 */ /* 0x004fea0003800000 */
[----:B------:R-:W-:Y:S02]  /*4c30*/  ULDC UR6, c[0x0][0x634] ;  /* 0x00018d0000067ab9 */ /* 0x000fe40000000800 */
[----:B------:R-:W-:-:S05]  /*4c40*/  IADD3 R3, P1, R18, UR6, RZ ;  /* 0x0000000612037c10 */ /* 0x000fca000ff3e0ff */
[----:B------:R-:W-:-:S04]  /*4c50*/  IMAD.X R13, RZ, RZ, R17, P1 ;  /* 0x000000ffff0d7224 */ /* 0x000fc800008e0611 */
[----:B------:R-:W-:-:S04]  /*4c60*/  IMAD.WIDE.U32 R4, R13, UR4, RZ ;  /* 0x000000040d047c25 */ /* 0x000fc8000f8e00ff */
[----:B------:R-:W-:-:S04]  /*4c70*/  IMAD.WIDE.U32 R4, P1, R3, UR5, R4 ;  /* 0x0000000503047c25 */ /* 0x000fc8000f820004 */
[----:B------:R-:W-:-:S04]  /*4c80*/  IMAD.WIDE.U32 R2, R3, UR4, RZ ;  /* 0x0000000403027c25 */ /* 0x000fc8000f8e00ff */
[----:B------:R-:W-:Y:S01]  /*4c90*/  IMAD.MOV.U32 R2, RZ, RZ, R5 ;  /* 0x000000ffff027224 */ /* 0x000fe200078e0005 */
[----:B------:R-:W-:Y:S01]  /*4ca0*/  IADD3 RZ, P3, R3, R4, RZ ;  /* 0x0000000403ff7210 */ /* 0x000fe20007f7e0ff */
[----:B------:R-:W-:-:S04]  /*4cb0*/  IMAD.X R3, RZ, RZ, RZ, P1 ;  /* 0x000000ffff037224 */ /* 0x000fc800008e06ff */
[----:B------:R-:W-:-:S08]  /*4cc0*/  IMAD.WIDE.U32.X R2, R13, UR5, R2, P3 ;  /* 0x000000050d027c25 */ /* 0x000fd000098e0402 */
.L_x_113:
[--C-:B------:R-:W-:Y:S01]  /*4cd0*/  SHF.R.U64 R10, R2, UR7, R3.reuse ;  /* 0x00000007020a7c19 */ /* 0x100fe20008001203 */
[----:B------:R-:W0:Y:S01]  /*4ce0*/  F2I.U32.TRUNC.NTZ R14, R14 ;  /* 0x0000000e000e7305 */ /* 0x000e22000020f000 */
[----:B------:R-:W-:Y:S01]  /*4cf0*/  SHF.R.U32.HI R2, RZ, UR7, R3 ;  /* 0x00000007ff027c19 */ /* 0x000fe20008011603 */
[----:B------:R-:W-:Y:S01]  /*4d00*/  ULDC.64 UR4, c[0x0][0x620] ;  /* 0x0001880000047ab9 */ /* 0x000fe20000000a00 */
[----:B------:R-:W-:Y:S01]  /*4d10*/  IADD3 R5, P1, RZ, -R10, RZ ;  /* 0x8000000aff057210 */ /* 0x000fe20007f3e0ff */
[----:B------:R-:W-:Y:S01]  /*4d20*/  IMAD.MOV.U32 R3, RZ, RZ, R17 ;  /* 0x000000ffff037224 */ /* 0x000fe200078e0011 */
[----:B------:R-:W-:-:S03]  /*4d30*/  ULDC.64 UR6, c[0x0][0x640] ;  /* 0x0001900000067ab9 */ /* 0x000fc60000000a00 */
[----:B------:R-:W-:Y:S01]  /*4d40*/  IMAD.X R2, RZ, RZ, ~R2, P1 ;  /* 0x000000ffff027224 */ /* 0x000fe200008e0e02 */
[----:B------:R-:W-:-:S03]  /*4d50*/  ISETP.NE.U32.AND P1, PT, RZ, UR6, PT ;  /* 0x00000006ff007c0c */ /* 0x000fc6000bf25070 */
[----:B------:R-:W-:Y:S01]  /*4d60*/  IMAD R4, R2, UR4, RZ ;  /* 0x0000000402047c24 */ /* 0x000fe2000f8e02ff */
[----:B------:R-:W-:Y:S01]  /*4d70*/  ISETP.NE.AND.EX P1, PT, RZ, UR7, PT, P1 ;  /* 0x00000007ff007c0c */ /* 0x000fe2000bf25310 */
[----:B------:R-:W-:-:S04]  /*4d80*/  IMAD.MOV.U32 R2, RZ, RZ, R18 ;  /* 0x000000ffff027224 */ /* 0x000fc800078e0012 */
[----:B------:R-:W-:Y:S01]  /*4d90*/  IMAD.WIDE.U32 R2, R5, UR4, R2 ;  /* 0x0000000405027c25 */ /* 0x000fe2000f8e0002 */
[----:B------:R-:W-:-:S03]  /*4da0*/  ULDC UR4, c[0x0][0x618] ;  /* 0x0001860000047ab9 */ /* 0x000fc60000000800 */
[----:B------:R-:W-:Y:S01]  /*4db0*/  IMAD R5, R5, UR5, R4 ;  /* 0x0000000505057c24 */ /* 0x000fe2000f8e0204 */
[----:B------:R-:W-:Y:S01]  /*4dc0*/  ULDC UR5, c[0x0][0x154] ;  /* 0x0000550000057ab9 */ /* 0x000fe20000000800 */
[----:B0-----:R-:W-:Y:S02]  /*4dd0*/  IMAD.MOV R4, RZ, RZ, -R14 ;  /* 0x000000ffff047224 */ /* 0x001fe400078e0a0e */
[----:B------:R-:W0:Y:S01]  /*4de0*/  LDC R14, c[0x0][0x148] ;  /* 0x00005200ff0e7b82 */ /* 0x000e220000000800 */
[----:B------:R-:W-:Y:S02]  /*4df0*/  IMAD.IADD R3, R3, 0x1, R5 ;  /* 0x0000000103037824 */ /* 0x000fe400078e0205 */
[----:B-1----:R-:W-:Y:S01]  /*4e00*/  IMAD R11, R12, R4, R11 ;  /* 0x000000040c0b7224 */ /* 0x002fe200078e020b */
[----:B------:R-:W-:Y:S02]  /*4e10*/  I2FP.F32.U32 R4, R9 ;  /* 0x0000000900047245 */ /* 0x000fe40000201000 */
[----:B------:R-:W-:-:S02]  /*4e20*/  SHF.R.U64 R12, R2, UR4, R3 ;  /* 0x00000004020c7c19 */ /* 0x000fc40008001203 */
[----:B------:R-:W-:Y:S01]  /*4e30*/  SHF.R.U32.HI R3, RZ, UR4, R3 ;  /* 0x00000004ff037c19 */ /* 0x000fe20008011603 */
[----:B------:R-:W-:Y:S01]  /*4e40*/  FMUL R4, R4, UR5 ;  /* 0x0000000504047c20 */ /* 0x000fe20008400000 */
[----:B------:R-:W-:Y:S02]  /*4e50*/  ULDC UR4, c[0x0][0x608] ;  /* 0x0001820000047ab9 */ /* 0x000fe40000000800 */
[--C-:B------:R-:W-:Y:S01]  /*4e60*/  SHF.R.U64 R15, R12, UR4, R3.reuse ;  /* 0x000000040c0f7c19 */ /* 0x100fe20008001203 */
[----:B------:R1:W2:Y:S01]  /*4e70*/  F2I.U32.TRUNC.NTZ R20, R4 ;  /* 0x0000000400147305 */ /* 0x0002a2000020f000 */
[----:B------:R-:W-:Y:S01]  /*4e80*/  SHF.R.U32.HI R2, RZ, UR4, R3 ;  /* 0x00000004ff027c19 */ /* 0x000fe20008011603 */
[----:B------:R-:W-:-:S03]  /*4e90*/  ULDC UR4, c[0x0][0x658] ;  /* 0x0001960000047ab9 */ /* 0x000fc60000000800 */
[--C-:B------:R-:W-:Y:S02]  /*4ea0*/  SHF.R.U64 R13, R15, UR4, R2.reuse ;  /* 0x000000040f0d7c19 */ /* 0x100fe40008001202 */
[----:B------:R-:W-:-:S03]  /*4eb0*/  SHF.R.U32.HI R19, RZ, UR4, R2 ;  /* 0x00000004ff137c19 */ /* 0x000fc60008011602 */
[----:B------:R-:W-:Y:S02]  /*4ec0*/  IMAD.MOV.U32 R2, RZ, RZ, R13 ;  /* 0x000000ffff027224 */ /* 0x000fe400078e000d */
[----:B------:R-:W-:Y:S01]  /*4ed0*/  IMAD.MOV.U32 R3, RZ, RZ, R19 ;  /* 0x000000ffff037224 */ /* 0x000fe200078e0013 */
[----:B-1----:R-:W-:Y:S06]  /*4ee0*/  @!P1 BRA `(.L_x_114) ;  /* 0x0000000000289947 */ /* 0x002fec0003800000 */
        /* <DEDUP_REMOVED lines=10> */
.L_x_114:
[----:B------:R-:W1:Y:S01]  /*4f90*/  LDC R4, c[0x0][0x65c] ;  /* 0x00019700ff047b82 */ /* 0x000e620000000800 */
[----:B------:R-:W-:Y:S01]  /*4fa0*/  ULDC UR4, c[0x0][0x648] ;  /* 0x0001920000047ab9 */ /* 0x000fe20000000800 */
[----:B------:R-:W-:Y:S01]  /*4fb0*/  LOP3.LUT R15, R15, UR16, RZ, 0xc0, !PT ;  /* 0x000000100f0f7c12 */ /* 0x000fe2000f8ec0ff */
[----:B--2---:R-:W-:Y:S01]  /*4fc0*/  IMAD.MOV R20, RZ, RZ, -R20 ;  /* 0x000000ffff147224 */ /* 0x004fe200078e0a14 */
[----:B------:R-:W-:Y:S01]  /*4fd0*/  SHF.R.U64 R2, R2, UR4, R3 ;  /* 0x0000000402027c19 */ /* 0x000fe20008001203 */
[----:B------:R-:W-:Y:S01]  /*4fe0*/  ULDC UR4, c[0x0][0x638] ;  /* 0x00018e0000047ab9 */ /* 0x000fe20000000800 */
[----:B------:R-:W-:Y:S01]  /*4ff0*/  LOP3.LUT R12, R12, UR15, RZ, 0xc0, !PT ;  /* 0x0000000f0c0c7c12 */ /* 0x000fe2000f8ec0ff */
[----:B------:R-:W-:Y:S01]  /*5000*/  ULDC UR5, c[0x0][0x610] ;  /* 0x0001840000057ab9 */ /* 0x000fe20000000800 */
[----:B------:R-:W-:Y:S01]  /*5010*/  IMAD.MOV.U32 R3, RZ, RZ, 0x1 ;  /* 0x00000001ff037424 */ /* 0x000fe200078e00ff */
[----:B-1----:R-:W-:Y:S01]  /*5020*/  ISETP.NE.AND P1, PT, R4, 0x1, PT ;  /* 0x000000010400780c */ /* 0x002fe20003f25270 */
[----:B------:R-:W-:-:S02]  /*5030*/  IMAD.MOV R4, RZ, RZ, -R2 ;  /* 0x000000ffff047224 */ /* 0x000fc400078e0a02 */
[----:B------:R-:W-:Y:S02]  /*5040*/  IMAD R2, R2, UR17, R15 ;  /* 0x0000001102027c24 */ /* 0x000fe4000f8e020f */
[----:B------:R-:W-:Y:S01]  /*5050*/  IMAD R13, R4, UR4, R13 ;  /* 0x00000004040d7c24 */ /* 0x000fe2000f8e020d */
[----:B------:R-:W-:-:S07]  /*5060*/  ULDC UR4, c[0x0][0x600] ;  /* 0x0001800000047ab9 */ /* 0x000fce0000000800 */
[----:B0-----:R-:W-:-:S04]  /*5070*/  @P1 IMAD R11, R14, R20, R9 ;  /* 0x000000140e0b1224 */ /* 0x001fc800078e0209 */
[----:B------:R-:W-:Y:S02]  /*5080*/  IMAD R11, R2, UR5, R11 ;  /* 0x00000005020b7c24 */ /* 0x000fe4000f8e020b */
[----:B------:R-:W-:-:S05]  /*5090*/  IMAD R2, R13, UR4, R12 ;  /* 0x000000040d027c24 */ /* 0x000fca000f8e020c */
[----:B------:R-:W-:Y:S02]  /*50a0*/  SEL R22, R2, R11, !P1 ;  /* 0x0000000b02167207 */ /* 0x000fe40004800000 */
[----:B------:R-:W-:Y:S01]  /*50b0*/  SEL R19, R11, R2, !P1 ;  /* 0x000000020b137207 */ /* 0x000fe20004800000 */
[----:B------:R-:W-:-:S07]  /*50c0*/  IMAD.MOV.U32 R2, RZ, RZ, R10 ;  /* 0x000000ffff027224 */ /* 0x000fce00078e000a */
.L_x_112:
[----:B------:R-:W-:Y:S05]  /*50d0*/  BSYNC B1 ;  /* 0x0000000000017941 */ /* 0x000fea0003800000 */
.L_x_111:
[----:B------:R-:W-:-:S13]  /*50e0*/  LOP3.LUT P1, RZ, R3, 0xff, RZ, 0xc0, !PT ;  /* 0x000000ff03ff7812 */ /* 0x000fda000782c0ff */
[----:B------:R-:W-:Y:S05]  /*50f0*/  @P1 BRA `(.L_x_115) ;  /* 0xfffffff400301947 */ /* 0x000fea000383ffff */
[----:B------:R-:W-:Y:S05]  /*5100*/  BSYNC B0 ;  /* 0x0000000000007941 */ /* 0x000fea0003800000 */
.L_x_103:
[----:B------:R-:W-:-:S03]  /*5110*/  UMOV UR4, 0xffffffff ;  /* 0xffffffff00047882 */ /* 0x000fc60000000000 */
[----:B------:R-:W-:Y:S05]  /*5120*/  BRA.DIV UR4, `(.L_x_116) ;  /* 0x0000000604ac7947 */ /* 0x000fea000b800000 */
[----:B------:R-:W-:-:S13]  /*5130*/  ELECT P6, URZ, PT ;  /* 0x00000000003f782f */ /* 0x000fda00038c0000 */
.L_x_135:
[----:B------:R-:W-:Y:S04]  /*5140*/  BSSY B0, `(.L_x_117) ;  /* 0x0000046000007945 */ /* 0x000fe80003800000 */
[----:B------:R-:W-:Y:S05]  /*5150*/  @!P6 BRA `(.L_x_118) ;  /* 0x000000040010e947 */ /* 0x000fea0003800000 */
[----:B------:R-:W-:-:S04]  /*5160*/  LOP3.LUT R16, R16, 0x2, RZ, 0xfc, !PT ;  /* 0x0000000210107812 */ /* 0x000fc800078efcff */
[----:B------:R-:W-:-:S13]  /*5170*/  ISETP.NE.AND P0, PT, R16, 0x3, PT ;  /* 0x000000031000780c */ /* 0x000fda0003f05270 */
[----:B------:R-:W-:Y:S05]  /*5180*/  @!P0 BRA `(.L_x_119) ;  /* 0x0000000000048947 */ /* 0x000fea0003800000 */
[----:B------:R-:W-:Y:S01]  /*5190*/  BPT.TRAP 0x1 ;  /* 0x000000040000795c */ /* 0x000fe20000300000 */
.L_x_119:
[----:B------:R-:W0:Y:S01]  /*51a0*/  S2R R3, SR_CgaCtaId ;  /* 0x0000000000037919 */ /* 0x000e220000008800 */
[----:B------:R-:W-:Y:S02]  /*51b0*/  MOV R2, 0x400 ;  /* 0x0000040000027802 */ /* 0x000fe40000000f00 */
[----:B------:R-:W-:Y:S02]  /*51c0*/  SHF.L.U32 R4, R0, 0x1f, RZ ;  /* 0x0000001f00047819 */ /* 0x000fe400000006ff */
[----:B0-----:R-:W-:-:S05]  /*51d0*/  LEA R2, R3, R2, 0x18 ;  /* 0x0000000203027211 */ /* 0x001fca00078ec0ff */
[----:B------:R-:W-:-:S04]  /*51e0*/  VIADD R2, R2, 0x38 ;  /* 0x0000003802027836 */ /* 0x000fc80000000000 */
[C---:B------:R-:W-:Y:S02]  /*51f0*/  IMAD R9, R7.reuse, 0x8, R2 ;  /* 0x0000000807097824 */ /* 0x040fe400078e0202 */
[----:B------:R-:W-:Y:S02]  /*5200*/  VIADD R7, R7, 0x1 ;  /* 0x0000000107077836 */ /* 0x000fe40000000000 */
[----:B------:R-:W0:Y:S03]  /*5210*/  SYNCS.PHASECHK.TRANS64.TRYWAIT P0, [R9+URZ], R4 ;  /* 0x00000004090075a7 */ /* 0x000e26000800017f */
[----:B------:R-:W-:-:S04]  /*5220*/  ISETP.NE.AND P1, PT, R7, 0x7, PT ;  /* 0x000000070700780c */ /* 0x000fc80003f25270 */
[----:B------:R-:W-:Y:S02]  /*5230*/  SEL R3, RZ, 0x1, P1 ;  /* 0x00000001ff037807 */ /* 0x000fe40000800000 */
[----:B------:R-:W-:Y:S02]  /*5240*/  SEL R7, R7, RZ, P1 ;  /* 0x000000ff07077207 */ /* 0x000fe40000800000 */
[----:B------:R-:W-:-:S03]  /*5250*/  LOP3.LUT R6, R0, R3, RZ, 0x3c, !PT ;  /* 0x0000000300067212 */ /* 0x000fc600078e3cff */
[----:B------:R-:W-:Y:S01]  /*5260*/  IMAD R8, R7, 0x8, R2 ;  /* 0x0000000807087824 */ /* 0x000fe200078e0202 */
[----:B------:R-:W-:Y:S01]  /*5270*/  SHF.L.U32 R5, R6, 0x1f, RZ ;  /* 0x0000001f06057819 */ /* 0x000fe200000006ff */
[----:B0-----:R-:W-:Y:S06]  /*5280*/  @!P0 BRA `(.L_x_120) ;  /* 0x0000000400748947 */ /* 0x001fec0003800000 */
.L_x_136:
[----:B------:R-:W1:Y:S01]  /*5290*/  SYNCS.PHASECHK.TRANS64.TRYWAIT P0, [R8+URZ], R5 ;  /* 0x00000005080075a7 */ /* 0x000e62000800017f */
[----:B------:R-:W-:-:S05]  /*52a0*/  VIADD R0, R7, 0x1 ;  /* 0x0000000107007836 */ /* 0x000fca0000000000 */
[----:B------:R-:W-:-:S04]  /*52b0*/  ISETP.NE.AND P1, PT, R0, 0x7, PT ;  /* 0x000000070000780c */ /* 0x000fc80003f25270 */
[----:B------:R-:W-:Y:S02]  /*52c0*/  SEL R3, RZ, 0x1, P1 ;  /* 0x00000001ff037807 */ /* 0x000fe40000800000 */
[----:B------:R-:W-:Y:S02]  /*52d0*/  SEL R7, R0, RZ, P1 ;  /* 0x000000ff00077207 */ /* 0x000fe40000800000 */
[----:B------:R-:W-:-:S03]  /*52e0*/  LOP3.LUT R6, R6, R3, RZ, 0x3c, !PT ;  /* 0x0000000306067212 */ /* 0x000fc600078e3cff */
[----:B0-----:R-:W-:Y:S01]  /*52f0*/  IMAD R9, R7, 0x8, R2 ;  /* 0x0000000807097824 */ /* 0x001fe200078e0202 */
[----:B------:R-:W-:Y:S01]  /*5300*/  SHF.L.U32 R4, R6, 0x1f, RZ ;  /* 0x0000001f06047819 */ /* 0x000fe200000006ff */
[----:B-1----:R-:W-:Y:S06]  /*5310*/  @!P0 BRA `(.L_x_121) ;  /* 0x0000000400648947 */ /* 0x002fec0003800000 */
.L_x_137:
        /* <DEDUP_REMOVED lines=9> */
.L_x_138:
        /* <DEDUP_REMOVED lines=9> */
.L_x_139:
[----:B------:R-:W1:Y:S01]  /*5440*/  SYNCS.PHASECHK.TRANS64.TRYWAIT P0, [R9+URZ], R4 ;  /* 0x00000004090075a7 */ /* 0x000e62000800017f */
[----:B------:R-:W-:-:S05]  /*5450*/  VIADD R0, R7, 0x1 ;  /* 0x0000000107007836 */ /* 0x000fca0000000000 */
[----:B------:R-:W-:-:S04]  /*5460*/  ISETP.NE.AND P1, PT, R0, 0x7, PT ;  /* 0x000000070000780c */ /* 0x000fc80003f25270 */
[----:B------:R-:W-:Y:S02]  /*5470*/  SEL R3, RZ, 0x1, P1 ;  /* 0x00000001ff037807 */ /* 0x000fe40000800000 */
[----:B------:R-:W-:Y:S02]  /*5480*/  SEL R7, R0, RZ, P1 ;  /* 0x000000ff00077207 */ /* 0x000fe40000800000 */
[----:B------:R-:W-:-:S03]  /*5490*/  LOP3.LUT R11, R6, R3, RZ, 0x3c, !PT ;  /* 0x00000003060b7212 */ /* 0x000fc600078e3cff */
[----:B------:R-:W-:Y:S01]  /*54a0*/  IMAD R6, R7, 0x8, R2 ;  /* 0x0000000807067824 */ /* 0x000fe200078e0202 */
[----:B0-----:R-:W-:Y:S01]  /*54b0*/  SHF.L.U32 R5, R11, 0x1f, RZ ;  /* 0x0000001f0b057819 */ /* 0x001fe200000006ff */
[----:B-1----:R-:W-:Y:S06]  /*54c0*/  @!P0 BRA `(.L_x_124) ;  /* 0x0000000400348947 */ /* 0x002fec0003800000 */
.L_x_140:
[----:B------:R-:W1:Y:S01]  /*54d0*/  SYNCS.PHASECHK.TRANS64.TRYWAIT P0, [R6+URZ], R5 ;  /* 0x00000005060075a7 */ /* 0x000e62000800017f */
[----:B------:R-:W-:-:S05]  /*54e0*/  VIADD R0, R7, 0x1 ;  /* 0x0000000107007836 */ /* 0x000fca0000000000 */
[----:B------:R-:W-:-:S04]  /*54f0*/  ISETP.NE.AND P1, PT, R0, 0x7, PT ;  /* 0x000000070000780c */ /* 0x000fc80003f25270 */
[----:B0-----:R-:W-:Y:S02]  /*5500*/  SEL R4, RZ, 0x1, P1 ;  /* 0x00000001ff047807 */ /* 0x001fe40000800000 */
[----:B------:R-:W-:Y:S02]  /*5510*/  SEL R3, R0, RZ, P1 ;  /* 0x000000ff00037207 */ /* 0x000fe40000800000 */
[----:B------:R-:W-:Y:S01]  /*5520*/  LOP3.LUT R0, R11, R4, RZ, 0x3c, !PT ;  /* 0x000000040b007212 */ /* 0x000fe200078e3cff */
[----:B-1----:R-:W-:Y:S06]  /*5530*/  @!P0 BRA `(.L_x_125) ;  /* 0x00000004002c8947 */ /* 0x002fec0003800000 */
.L_x_141:
[----:B------:R-:W-:Y:S01]  /*5540*/  IMAD R3, R3, 0x8, R2 ;  /* 0x0000000803037824 */ /* 0x000fe200078e0202 */
[----:B------:R-:W-:-:S07]  /*5550*/  SHF.L.U32 R0, R0, 0x1f, RZ ;  /* 0x0000001f00007819 */ /* 0x000fce00000006ff */
.L_x_126:
[----:B-1----:R1:W2:Y:S02]  /*5560*/  SYNCS.PHASECHK.TRANS64.TRYWAIT P0, [R3+URZ], R0 ;  /* 0x00000000030075a7 */ /* 0x0022a4000800017f */
[----:B--2---:R-:W-:Y:S05]  /*5570*/  @!P0 NANOSLEEP.SYNCS 0x989680 ;  /* 0x009896800000895d */ /* 0x004fea0003900000 */
[----:B------:R-:W2:Y:S02]  /*5580*/  @!P0 SYNCS.PHASECHK.TRANS64 P0, [R3+URZ], R0 ;  /* 0x00000000030085a7 */ /* 0x000ea4000800007f */
[----:B--2---:R-:W-:Y:S05]  /*5590*/  @!P0 BRA `(.L_x_126) ;  /* 0xfffffffc00f08947 */ /* 0x004fea000383ffff */
.L_x_118:
[----:B------:R-:W-:Y:S05]  /*55a0*/  BSYNC B0 ;  /* 0x0000000000007941 */ /* 0x000fea0003800000 */
.L_x_117:
[----:B------:R-:W-:Y:S05]  /*55b0*/  EXIT ;  /* 0x000000000000794d */ /* 0x000fea0003800000 */
.L_x_15:
[----:B-1----:R1:W2:Y:S02]  /*55c0*/  SYNCS.PHASECHK.TRANS64.TRYWAIT P0, [R63+URZ], R0 ;  /* 0x000000003f0075a7 */ /* 0x0022a4000800017f */
[----:B--2---:R-:W-:Y:S05]  /*55d0*/  @!P0 NANOSLEEP.SYNCS 0x989680 ;  /* 0x009896800000895d */ /* 0x004fea0003900000 */
[----:B------:R-:W2:Y:S02]  /*55e0*/  @!P0 SYNCS.PHASECHK.TRANS64 P0, [R63+URZ], R0 ;  /* 0x000000003f0085a7 */ /* 0x000ea4000800007f */
[----:B--2---:R-:W-:Y:S05]  /*55f0*/  @!P0 BRA `(.L_x_15) ;  /* 0xfffffffc00f08947 */ /* 0x004fea000383ffff */
[----:B------:R-:W-:Y:S05]  /*5600*/  BRA `(.L_x_127) ;  /* 0xffffffbc00d87947 */ /* 0x000fea000383ffff */
.L_x_20:
[----:B--2---:R2:W3:Y:S02]  /*5610*/  SYNCS.PHASECHK.TRANS64.TRYWAIT P1, [R3+URZ], R0 ;  /* 0x00000000030075a7 */ /* 0x0044e4000802017f */
[----:B---3--:R-:W-:Y:S05]  /*5620*/  @!P1 NANOSLEEP.SYNCS 0x989680 ;  /* 0x009896800000995d */ /* 0x008fea0003900000 */
[----:B------:R-:W3:Y:S02]  /*5630*/  @!P1 SYNCS.PHASECHK.TRANS64 P1, [R3+URZ], R0 ;  /* 0x00000000030095a7 */ /* 0x000ee4000802007f */
[----:B---3--:R-:W-:Y:S05]  /*5640*/  @!P1 BRA `(.L_x_20) ;  /* 0xfffffffc00f09947 */ /* 0x008fea000383ffff */
[----:B------:R-:W-:Y:S05]  /*5650*/  BRA `(.L_x_19) ;  /* 0xffffffc000407947 */ /* 0x000fea000383ffff */
.L_x_25:
[----:B--2---:R-:W-:-:S04]  /*5660*/  IMAD.U32 R4, RZ, RZ, UR4 ;  /* 0x00000004ff047e24 */ /* 0x004fc8000f8e00ff */
[----:B------:R2:W3:Y:S03]  /*5670*/  SYNCS.PHASECHK.TRANS64.TRYWAIT P1, [R4+URZ], R3 ;  /* 0x00000003040075a7 */ /* 0x0004e6000802017f */
[----:B---3--:R-:W-:Y:S05]  /*5680*/  @!P1 NANOSLEEP.SYNCS 0x989680 ;  /* 0x009896800000995d */ /* 0x008fea0003900000 */
[----:B------:R-:W3:Y:S02]  /*5690*/  @!P1 SYNCS.PHASECHK.TRANS64 P1, [R4+URZ], R3 ;  /* 0x00000003040095a7 */ /* 0x000ee4000802007f */
[----:B---3--:R-:W-:Y:S05]  /*56a0*/  @!P1 BRA `(.L_x_25) ;  /* 0xfffffffc00ec9947 */ /* 0x008fea000383ffff */
[----:B------:R-:W-:Y:S05]  /*56b0*/  BRA `(.L_x_24) ;  /* 0xffffffc000f87947 */ /* 0x000fea000383ffff */
.L_x_31:
[----:B---3--:R3:W4:Y:S02]  /*56c0*/  SYNCS.PHASECHK.TRANS64.TRYWAIT P0, [R63+URZ+0x10], R0 ;  /* 0x000010003f0075a7 */ /* 0x008724000800017f */
[----:B----4-:R-:W-:Y:S05]  /*56d0*/  @!P0 NANOSLEEP.SYNCS 0x989680 ;  /* 0x009896800000895d */ /* 0x010fea0003900000 */
[----:B------:R-:W4:Y:S02]  /*56e0*/  @!P0 SYNCS.PHASECHK.TRANS64 P0, [R63+URZ+0x10], R0 ;  /* 0x000010003f0085a7 */ /* 0x000f24000800007f */
[----:B----4-:R-:W-:Y:S05]  /*56f0*/  @!P0 BRA `(.L_x_31) ;  /* 0xfffffffc00f08947 */ /* 0x010fea000383ffff */
[----:B------:R-:W-:Y:S05]  /*5700*/  BRA `(.L_x_128) ;  /* 0xffffffc800407947 */ /* 0x000fea000383ffff */
.L_x_104:
[----:B------:R-:W-:Y:S01]  /*5710*/  BSSY B1, `(.L_x_129) ;  /* 0x0000006000017945 */ /* 0x000fe20003800000 */
[----:B------:R-:W-:-:S07]  /*5720*/  IMAD.MOV.U32 R15, RZ, RZ, -0x1 ;  /* 0xffffffffff0f7424 */ /* 0x000fce00078e00ff */
[----:B-----5:R-:W-:Y:S05]  /*5730*/  WARPSYNC.COLLECTIVE R15, `(.L_x_130) ;  /* 0x000000000f0c7348 */ /* 0x020fea0003c00000 */
[----:B------:R-:W-:Y:S02]  /*5740*/  ELECT P6, UR62, PT ;  /* 0x00000000003e782f */ /* 0x000fe400038c0000 */
[----:B------:R-:W-:Y:S01]  /*5750*/  MOV R14, UR62 ;  /* 0x0000003e000e7c02 */ /* 0x000fe20008000f00 */
[----:B-----5:R-:W-:Y:S10]  /*5760*/  ENDCOLLECTIVE ;  /* 0x000000000000791b */ /* 0x020ff40003800000 */
.L_x_130:
[----:B------:R-:W-:Y:S05]  /*5770*/  BSYNC B1 ;  /* 0x0000000000017941 */ /* 0x000fea0003800000 */
.L_x_129:
[----:B------:R-:W-:Y:S05]  /*5780*/  BRA `(.L_x_131) ;  /* 0xffffffec00987947 */ /* 0x000fea000383ffff */
.L_x_107:
[----:B0-----:R0:W1:Y:S02]  /*5790*/  SYNCS.PHASECHK.TRANS64.TRYWAIT P1, [R10+URZ+0x38], R5 ;  /* 0x000038050a0075a7 */ /* 0x001064000802017f */
[----:B-1----:R-:W-:Y:S05]  /*57a0*/  @!P1 NANOSLEEP.SYNCS 0x989680 ;  /* 0x009896800000995d */ /* 0x002fea0003900000 */
[----:B------:R-:W1:Y:S02]  /*57b0*/  @!P1 SYNCS.PHASECHK.TRANS64 P1, [R10+URZ+0x38], R5 ;  /* 0x000038050a0095a7 */ /* 0x000e64000802007f */
[----:B-1----:R-:W-:Y:S05]  /*57c0*/  @!P1 BRA `(.L_x_107) ;  /* 0xfffffffc00f09947 */ /* 0x002fea000383ffff */
[----:B------:R-:W-:Y:S05]  /*57d0*/  BRA `(.L_x_132) ;  /* 0xffffffec00cc7947 */ /* 0x000fea000383ffff */
.L_x_116:
[----:B------:R-:W-:Y:S01]  /*57e0*/  BSSY B0, `(.L_x_133) ;  /* 0x0000006000007945 */ /* 0x000fe20003800000 */
[----:B------:R-:W-:-:S07]  /*57f0*/  IMAD.MOV.U32 R15, RZ, RZ, -0x1 ;  /* 0xffffffffff0f7424 */ /* 0x000fce00078e00ff */
[----:B-----5:R-:W-:Y:S05]  /*5800*/  WARPSYNC.COLLECTIVE R15, `(.L_x_134) ;  /* 0x000000000f0c7348 */ /* 0x020fea0003c00000 */
[----:B------:R-:W-:Y:S02]  /*5810*/  ELECT P6, UR62, PT ;  /* 0x00000000003e782f */ /* 0x000fe400038c0000 */
[----:B------:R-:W-:Y:S01]  /*5820*/  MOV R14, UR62 ;  /* 0x0000003e000e7c02 */ /* 0x000fe20008000f00 */
[----:B-----5:R-:W-:Y:S10]  /*5830*/  ENDCOLLECTIVE ;  /* 0x000000000000791b */ /* 0x020ff40003800000 */
.L_x_134:
[----:B------:R-:W-:Y:S05]  /*5840*/  BSYNC B0 ;  /* 0x0000000000007941 */ /* 0x000fea0003800000 */
.L_x_133:
[----:B------:R-:W-:Y:S05]  /*5850*/  BRA `(.L_x_135) ;  /* 0xfffffff800387947 */ /* 0x000fea000383ffff */
.L_x_120:
[----:B0-----:R0:W1:Y:S02]  /*5860*/  SYNCS.PHASECHK.TRANS64.TRYWAIT P0, [R9+URZ], R4 ;  /* 0x00000004090075a7 */ /* 0x001064000800017f */
[----:B-1----:R-:W-:Y:S05]  /*5870*/  @!P0 NANOSLEEP.SYNCS 0x989680 ;  /* 0x009896800000895d */ /* 0x002fea0003900000 */
[----:B------:R-:W1:Y:S02]  /*5880*/  @!P0 SYNCS.PHASECHK.TRANS64 P0, [R9+URZ], R4 ;  /* 0x00000004090085a7 */ /* 0x000e64000800007f */
[----:B-1----:R-:W-:Y:S05]  /*5890*/  @!P0 BRA `(.L_x_120) ;  /* 0xfffffffc00f08947 */ /* 0x002fea000383ffff */
[----:B------:R-:W-:Y:S05]  /*58a0*/  BRA `(.L_x_136) ;  /* 0xfffffff800787947 */ /* 0x000fea000383ffff */
.L_x_121:
[----:B0-----:R0:W1:Y:S02]  /*58b0*/  SYNCS.PHASECHK.TRANS64.TRYWAIT P0, [R8+URZ], R5 ;  /* 0x00000005080075a7 */ /* 0x001064000800017f */
[----:B-1----:R-:W-:Y:S05]  /*58c0*/  @!P0 NANOSLEEP.SYNCS 0x989680 ;  /* 0x009896800000895d */ /* 0x002fea0003900000 */
[----:B------:R-:W1:Y:S02]  /*58d0*/  @!P0 SYNCS.PHASECHK.TRANS64 P0, [R8+URZ], R5 ;  /* 0x00000005080085a7 */ /* 0x000e64000800007f */
[----:B-1----:R-:W-:Y:S05]  /*58e0*/  @!P0 BRA `(.L_x_121) ;  /* 0xfffffffc00f08947 */ /* 0x002fea000383ffff */
[----:B------:R-:W-:Y:S05]  /*58f0*/  BRA `(.L_x_137) ;  /* 0xfffffff800887947 */ /* 0x000fea000383ffff */
.L_x_122:
[----:B0-----:R0:W1:Y:S02]  /*5900*/  SYNCS.PHASECHK.TRANS64.TRYWAIT P0, [R9+URZ], R4 ;  /* 0x00000004090075a7 */ /* 0x001064000800017f */
[----:B-1----:R-:W-:Y:S05]  /*5910*/  @!P0 NANOSLEEP.SYNCS 0x989680 ;  /* 0x009896800000895d */ /* 0x002fea0003900000 */
[----:B------:R-:W1:Y:S02]  /*5920*/  @!P0 SYNCS.PHASECHK.TRANS64 P0, [R9+URZ], R4 ;  /* 0x00000004090085a7 */ /* 0x000e64000800007f */
[----:B-1----:R-:W-:Y:S05]  /*5930*/  @!P0 BRA `(.L_x_122) ;  /* 0xfffffffc00f08947 */ /* 0x002fea000383ffff */
[----:B------:R-:W-:Y:S05]  /*5940*/  BRA `(.L_x_138) ;  /* 0xfffffff800987947 */ /* 0x000fea000383ffff */
.L_x_123:
[----:B0-----:R0:W1:Y:S02]  /*5950*/  SYNCS.PHASECHK.TRANS64.TRYWAIT P0, [R8+URZ], R5 ;  /* 0x00000005080075a7 */ /* 0x001064000800017f */
[----:B-1----:R-:W-:Y:S05]  /*5960*/  @!P0 NANOSLEEP.SYNCS 0x989680 ;  /* 0x009896800000895d */ /* 0x002fea0003900000 */
[----:B------:R-:W1:Y:S02]  /*5970*/  @!P0 SYNCS.PHASECHK.TRANS64 P0, [R8+URZ], R5 ;  /* 0x00000005080085a7 */ /* 0x000e64000800007f */
[----:B-1----:R-:W-:Y:S05]  /*5980*/  @!P0 BRA `(.L_x_123) ;  /* 0xfffffffc00f08947 */ /* 0x002fea000383ffff */
[----:B------:R-:W-:Y:S05]  /*5990*/  BRA `(.L_x_139) ;  /* 0xfffffff800a87947 */ /* 0x000fea000383ffff */
.L_x_124:
[----:B0-----:R0:W1:Y:S02]  /*59a0*/  SYNCS.PHASECHK.TRANS64.TRYWAIT P0, [R9+URZ], R4 ;  /* 0x00000004090075a7 */ /* 0x001064000800017f */
[----:B-1----:R-:W-:Y:S05]  /*59b0*/  @!P0 NANOSLEEP.SYNCS 0x989680 ;  /* 0x009896800000895d */ /* 0x002fea0003900000 */
[----:B------:R-:W1:Y:S02]  /*59c0*/  @!P0 SYNCS.PHASECHK.TRANS64 P0, [R9+URZ], R4 ;  /* 0x00000004090085a7 */ /* 0x000e64000800007f */
[----:B-1----:R-:W-:Y:S05]  /*59d0*/  @!P0 BRA `(.L_x_124) ;  /* 0xfffffffc00f08947 */ /* 0x002fea000383ffff */
[----:B------:R-:W-:Y:S05]  /*59e0*/  BRA `(.L_x_140) ;  /* 0xfffffff800b87947 */ /* 0x000fea000383ffff */
.L_x_125:
[----:B0-----:R0:W1:Y:S02]  /*59f0*/  SYNCS.PHASECHK.TRANS64.TRYWAIT P0, [R6+URZ], R5 ;  /* 0x00000005060075a7 */ /* 0x001064000800017f */
[----:B-1----:R-:W-:Y:S05]  /*5a00*/  @!P0 NANOSLEEP.SYNCS 0x989680 ;  /* 0x009896800000895d */ /* 0x002fea0003900000 */
[----:B------:R-:W1:Y:S02]  /*5a10*/  @!P0 SYNCS.PHASECHK.TRANS64 P0, [R6+URZ], R5 ;  /* 0x00000005060085a7 */ /* 0x000e64000800007f */
[----:B-1----:R-:W-:Y:S05]  /*5a20*/  @!P0 BRA `(.L_x_125) ;  /* 0xfffffffc00f08947 */ /* 0x002fea000383ffff */
[----:B------:R-:W-:Y:S05]  /*5a30*/  BRA `(.L_x_141) ;  /* 0xfffffff800c07947 */ /* 0x000fea000383ffff */
.L_x_142:
[----:B------:R-:W-:-:S00]  /*5a40*/  BRA `(.L_x_142) ;  /* 0xfffffffc00fc7947 */ /* 0x000fc0000383ffff */
[----:B------:R-:W-:-:S00]  /*5a50*/  NOP ;  /* 0x0000000000007918 */ /* 0x000fc00000000000 */
        /* <DEDUP_REMOVED lines=10> */
.L_x_143:


//--------------------- .nv.global.init           --------------------------
	.section	.nv.global.init,"aw",@progbits
.nv.global.init:
	.type		$str$22,@object
	.size		$str$22,($str$23 - $str$22)
$str$22:
        /*0000*/ 	.byte	0x6b, 0x5f, 0x74, 0x69, 0x6c, 0x65, 0x5f, 0x63, 0x6f, 0x75, 0x6e, 0x74, 0x20, 0x3e, 0x3d, 0x20
        /*0010*/ 	.byte	0x31, 0x00
	.type		$str$23,@object
	.size		$str$23,(__unnamed_1 - $str$23)
$str$23:
        /*0012*/ 	.byte	0x2f, 0x74, 0x6d, 0x70, 0x2f, 0x63, 0x75, 0x74, 0x6c, 0x61, 0x73, 0x73, 0x5f, 0x73, 0x77, 0x65
        /*0022*/ 	.byte	0x65, 0x70, 0x5f, 0x73, 0x72, 0x63, 0x2f, 0x69, 0x6e, 0x63, 0x6c, 0x75, 0x64, 0x65, 0x2f, 0x63
        /*0032*/ 	.byte	0x75, 0x74, 0x6c, 0x61, 0x73, 0x73, 0x2f, 0x67, 0x65, 0x6d, 0x6d, 0x2f, 0x63, 0x6f, 0x6c, 0x6c
        /*0042*/ 	.byte	0x65, 0x63, 0x74, 0x69, 0x76, 0x65, 0x2f, 0x73, 0x6d, 0x39, 0x30, 0x5f, 0x6d, 0x6d, 0x61, 0x5f
        /*0052*/ 	.byte	0x74, 0x6d, 0x61, 0x5f, 0x67, 0x6d, 0x6d, 0x61, 0x5f, 0x73, 0x73, 0x5f, 0x77, 0x61, 0x72, 0x70
        /*0062*/ 	.byte	0x73, 0x70, 0x65, 0x63, 0x69, 0x61, 0x6c, 0x69, 0x7a, 0x65, 0x64, 0x2e, 0x68, 0x70, 0x70, 0x00
	.type		__unnamed_1,@object
	.size		__unnamed_1,(.L_0 - __unnamed_1)
__unnamed_1:
        /*0072*/ 	.byte	0x76, 0x6f, 0x69, 0x64, 0x20, 0x63, 0x75, 0x74, 0x6c, 0x61, 0x73, 0x73, 0x3a, 0x3a, 0x67, 0x65
        /* <DEDUP_REMOVED lines=171> */
        /*0b32*/ 	.byte	0x65, 0x3a, 0x3a, 0x69, 0x64, 0x65, 0x6e, 0x74, 0x69, 0x74, 0x79, 0x5d, 0x00
.L_0:


//--------------------- .nv.shared._ZN7cutlass13device_kernelINS_4gemm6kernel13GemmUniversalIN4cute5tupleIJiiiiEEENS1_10collective13CollectiveMmaINS1_34MainloopSm90TmaGmmaWarpSpecializedILi7ENS5_IJNS4_1CILi1EEESB_SB_EEENS1_32KernelTmaWarpSpecializedPingpongEEENS5_IJNSA_ILi64EEESF_NSA_ILi128EEEEEEaNS5_IJlSB_lEEEaSI_NS4_8TiledMMAINS4_8MMA_AtomIJNS4_4SM904GMMA26MMA_64x64x32_S32S8S8_SS_TNEEEENS4_6LayoutISC_NS5_IJNSA_ILi0EEESQ_SQ_EEEEENS5_IJNS4_10UnderscoreEST_ST_EEEEENS4_13SM90_TMA_LOADENS4_14ComposedLayoutINS4_7SwizzleILi3ELi4ELi3EEENS4_18smem_ptr_flag_bitsILi8EEENSP_INS5_IJNSA_ILi8EEESG_EEENS5_IJSG_SB_EEEEEEEvNS4_8identityESW_S16_vS17_EENS_8epilogue10collective6detail29Sm90TmaWarpSpecializedAdapterINS1A_15DefaultEpilogueIaSI_SI_NS19_6thread17LinearCombinationIaLi1EiiLNS1E_9ScaleType4KindE0ELNS_15FloatRoundStyleE2EaEENS1_15EpilogueDefaultEEEEEvvEEEEvNT_6ParamsE --------------------------
	.section	.nv.shared._ZN7cutlass13device_kernelINS_4gemm6kernel13GemmUniversalIN4cute5tupleIJiiiiEEENS1_10collective13CollectiveMmaINS1_34MainloopSm90TmaGmmaWarpSpecializedILi7ENS5_IJNS4_1CILi1EEESB_SB_EEENS1_32KernelTmaWarpSpecializedPingpongEEENS5_IJNSA_ILi64EEESF_NSA_ILi128EEEEEEaNS5_IJlSB_lEEEaSI_NS4_8TiledMMAINS4_8MMA_AtomIJNS4_4SM904GMMA26MMA_64x64x32_S32S8S8_SS_TNEEEENS4_6LayoutISC_NS5_IJNSA_ILi0EEESQ_SQ_EEEEENS5_IJNS4_10UnderscoreEST_ST_EEEEENS4_13SM90_TMA_LOADENS4_14ComposedLayoutINS4_7SwizzleILi3ELi4ELi3EEENS4_18smem_ptr_flag_bitsILi8EEENSP_INS5_IJNSA_ILi8EEESG_EEENS5_IJSG_SB_EEEEEEEvNS4_8identityESW_S16_vS17_EENS_8epilogue10collective6detail29Sm90TmaWarpSpecializedAdapterINS1A_15DefaultEpilogueIaSI_SI_NS19_6thread17LinearCombinationIaLi1EiiLNS1E_9ScaleType4KindE0ELNS_15FloatRoundStyleE2EaEENS1_15EpilogueDefaultEEEEEvvEEEEvNT_6ParamsE,"aw",@nobits
	.sectionflags	@""
	.align	16
	.zero		1024


//--------------------- .nv.shared.reserved.0     --------------------------
	.section	.nv.shared.reserved.0,"aw",@nobits
	.weak		__nv_reservedSMEM_offset_0_alias
	.size		__nv_reservedSMEM_offset_0_alias, 0, 0
	.other		__nv_reservedSMEM_offset_0_alias,@"STO_CUDA_RESERVED_SHARED STV_DEFAULT"
__nv_reservedSMEM_offset_0_alias:
	.zero		0


//--------------------- .nv.global                --------------------------
	.section	.nv.global,"aw",@nobits
.nv.global:
	.type		_ZN40_INTERNAL_d50afbbc_4_k_cu_75dec5a2_191654cute1_E,@object
	.size		_ZN40_INTERNAL_d50afbbc_4_k_cu_75dec5a2_191654cute1_E,(_ZN40_INTERNAL_d50afbbc_4_k_cu_75dec5a2_191654cuda3std3__45__cpo6cbeginE - _ZN40_INTERNAL_d50afbbc_4_k_cu_75dec5a2_191654cute1_E)
_ZN40_INTERNAL_d50afbbc_4_k_cu_75dec5a2_191654cute1_E:
	.zero		1
	.type		_ZN40_INTERNAL_d50afbbc_4_k_cu_75dec5a2_191654cuda3std3__45__cpo6cbeginE,@object
	.size		_ZN40_INTERNAL_d50afbbc_4_k_cu_75dec5a2_191654cuda3std3__45__cpo6cbeginE,(_ZN40_INTERNAL_d50afbbc_4_k_cu_75dec5a2_191654cuda3std3__48in_placeE - _ZN40_INTERNAL_d50afbbc_4_k_cu_75dec5a2_191654cuda3std3__45__cpo6cbeginE)
_ZN40_INTERNAL_d50afbbc_4_k_cu_75dec5a2_191654cuda3std3__45__cpo6cbeginE:
	.zero		1
	.type		_ZN40_INTERNAL_d50afbbc_4_k_cu_75dec5a2_191654cuda3std3__48in_placeE,@object
	.size		_ZN40_INTERNAL_d50afbbc_4_k_cu_75dec5a2_191654cuda3std3__48in_placeE,(_ZN40_INTERNAL_d50afbbc_4_k_cu_75dec5a2_191654cuda3std6ranges3__45__cpo9iter_moveE - _ZN40_INTERNAL_d50afbbc_4_k_cu_75dec5a2_191654cuda3std3__48in_placeE)
_ZN40_INTERNAL_d50afbbc_4_k_cu_75dec5a2_191654cuda3std3__48in_placeE:
	.zero		1
	.type		_ZN40_INTERNAL_d50afbbc_4_k_cu_75dec5a2_191654cuda3std6ranges3__45__cpo9iter_moveE,@object
	.size		_ZN40_INTERNAL_d50afbbc_4_k_cu_75dec5a2_191654cuda3std6ranges3__45__cpo9iter_moveE,(_ZN40_INTERNAL_d50afbbc_4_k_cu_75dec5a2_191654cuda3std3__45__cpo5beginE - _ZN40_INTERNAL_d50afbbc_4_k_cu_75dec5a2_191654cuda3std6ranges3__45__cpo9iter_moveE)
_ZN40_INTERNAL_d50afbbc_4_k_cu_75dec5a2_191654cuda3std6ranges3__45__cpo9iter_moveE:
	.zero		1
	.type		_ZN40_INTERNAL_d50afbbc_4_k_cu_75dec5a2_191654cuda3std3__45__cpo5beginE,@object
	.size		_ZN40_INTERNAL_d50afbbc_4_k_cu_75dec5a2_191654cuda3std3__45__cpo5beginE,(_ZN40_INTERNAL_d50afbbc_4_k_cu_75dec5a2_191654cuda3std3__442_GLOBAL__N__d50afbbc_4_k_cu_75dec5a2_191656ignoreE - _ZN40_INTERNAL_d50afbbc_4_k_cu_75dec5a2_191654cuda3std3__45__cpo5beginE)
_ZN40_INTERNAL_d50afbbc_4_k_cu_75dec5a2_191654cuda3std3__45__cpo5beginE:
	.zero		1
	.type		_ZN40_INTERNAL_d50afbbc_4_k_cu_75dec5a2_191654cuda3std3__442_GLOBAL__N__d50afbbc_4_k_cu_75dec5a2_191656ignoreE,@object
	.size		_ZN40_INTERNAL_d50afbbc_4_k_cu_75dec5a2_191654cuda3std3__442_GLOBAL__N__d50afbbc_4_k_cu_75dec5a2_191656ignoreE,(_ZN40_INTERNAL_d50afbbc_4_k_cu_75dec5a2_191654cute7productE - _ZN40_INTERNAL_d50afbbc_4_k_cu_75dec5a2_191654cuda3std3__442_GLOBAL__N__d50afbbc_4_k_cu_75dec5a2_191656ignoreE)
_ZN40_INTERNAL_d50afbbc_4_k_cu_75dec5a2_191654cuda3std3__442_GLOBAL__N__d50afbbc_4_k_cu_75dec5a2_191656ignoreE:
	.zero		1
	.type		_ZN40_INTERNAL_d50afbbc_4_k_cu_75dec5a2_191654cute7productE,@object
	.size		_ZN40_INTERNAL_d50afbbc_4_k_cu_75dec5a2_191654cute7productE,(_ZN40_INTERNAL_d50afbbc_4_k_cu_75dec5a2_191654cuda3std3__45__cpo3endE - _ZN40_INTERNAL_d50afbbc_4_k_cu_75dec5a2_191654cute7productE)
_ZN40_INTERNAL_d50afbbc_4_k_cu_75dec5a2_191654cute7productE:
	.zero		1
	.type		_ZN40_INTERNAL_d50afbbc_4_k_cu_75dec5a2_191654cuda3std3__45__cpo3endE,@object
	.size		_ZN40_INTERNAL_d50afbbc_4_k_cu_75dec5a2_191654cuda3std3__45__cpo3endE,(_ZN40_INTERNAL_d50afbbc_4_k_cu_75dec5a2_191654cuda3std3__419piecewise_constructE - _ZN40_INTERNAL_d50afbbc_4_k_cu_75dec5a2_191654cuda3std3__45__cpo3endE)
_ZN40_INTERNAL_d50afbbc_4_k_cu_75dec5a2_191654cuda3std3__45__cpo3endE:
	.zero		1
	.type		_ZN40_INTERNAL_d50afbbc_4_k_cu_75dec5a2_191654cuda3std3__419piecewise_constructE,@object
	.size		_ZN40_INTERNAL_d50afbbc_4_k_cu_75dec5a2_191654cuda3std3__419piecewise_constructE,(_ZN40_INTERNAL_d50afbbc_4_k_cu_75dec5a2_191654cuda3std3__45__cpo4cendE - _ZN40_INTERNAL_d50afbbc_4_k_cu_75dec5a2_191654cuda3std3__419piecewise_constructE)
_ZN40_INTERNAL_d50afbbc_4_k_cu_75dec5a2_191654cuda3std3__419piecewise_constructE:
	.zero		1
	.type		_ZN40_INTERNAL_d50afbbc_4_k_cu_75dec5a2_191654cuda3std3__45__cpo4cendE,@object
	.size		_ZN40_INTERNAL_d50afbbc_4_k_cu_75dec5a2_191654cuda3std3__45__cpo4cendE,(_ZN40_INTERNAL_d50afbbc_4_k_cu_75dec5a2_191654cuda3std6ranges3__45__cpo4swapE - _ZN40_INTERNAL_d50afbbc_4_k_cu_75dec5a2_191654cuda3std3__45__cpo4cendE)
_ZN40_INTERNAL_d50afbbc_4_k_cu_75dec5a2_191654cuda3std3__45__cpo4cendE:
	.zero		1
	.type		_ZN40_INTERNAL_d50afbbc_4_k_cu_75dec5a2_191654cuda3std6ranges3__45__cpo4swapE,@object
	.size		_ZN40_INTERNAL_d50afbbc_4_k_cu_75dec5a2_191654cuda3std6ranges3__45__cpo4swapE,(.L_8 - _ZN40_INTERNAL_d50afbbc_4_k_cu_75dec5a2_191654cuda3std6ranges3__45__cpo4swapE)
_ZN40_INTERNAL_d50afbbc_4_k_cu_75dec5a2_191654cuda3std6ranges3__45__cpo4swapE:
	.zero		1
.L_8:


//--------------------- .nv.constant0._ZN7cutlass13device_kernelINS_4gemm6kernel13GemmUniversalIN4cute5tupleIJiiiiEEENS1_10collective13CollectiveMmaINS1_34MainloopSm90TmaGmmaWarpSpecializedILi7ENS5_IJNS4_1CILi1EEESB_SB_EEENS1_32KernelTmaWarpSpecializedPingpongEEENS5_IJNSA_ILi64EEESF_NSA_ILi128EEEEEEaNS5_IJlSB_lEEEaSI_NS4_8TiledMMAINS4_8MMA_AtomIJNS4_4SM904GMMA26MMA_64x64x32_S32S8S8_SS_TNEEEENS4_6LayoutISC_NS5_IJNSA_ILi0EEESQ_SQ_EEEEENS5_IJNS4_10UnderscoreEST_ST_EEEEENS4_13SM90_TMA_LOADENS4_14ComposedLayoutINS4_7SwizzleILi3ELi4ELi3EEENS4_18smem_ptr_flag_bitsILi8EEENSP_INS5_IJNSA_ILi8EEESG_EEENS5_IJSG_SB_EEEEEEEvNS4_8identityESW_S16_vS17_EENS_8epilogue10collective6detail29Sm90TmaWarpSpecializedAdapterINS1A_15DefaultEpilogueIaSI_SI_NS19_6thread17LinearCombinationIaLi1EiiLNS1E_9ScaleType4KindE0ELNS_15FloatRoundStyleE2EaEENS1_15EpilogueDefaultEEEEEvvEEEEvNT_6ParamsE --------------------------
	.section	.nv.constant0._ZN7cutlass13device_kernelINS_4gemm6kernel13GemmUniversalIN4cute5tupleIJiiiiEEENS1_10collective13CollectiveMmaINS1_34MainloopSm90TmaGmmaWarpSpecializedILi7ENS5_IJNS4_1CILi1EEESB_SB_EEENS1_32KernelTmaWarpSpecializedPingpongEEENS5_IJNSA_ILi64EEESF_NSA_ILi128EEEEEEaNS5_IJlSB_lEEEaSI_NS4_8TiledMMAINS4_8MMA_AtomIJNS4_4SM904GMMA26MMA_64x64x32_S32S8S8_SS_TNEEEENS4_6LayoutISC_NS5_IJNSA_ILi0EEESQ_SQ_EEEEENS5_IJNS4_10UnderscoreEST_ST_EEEEENS4_13SM90_TMA_LOADENS4_14ComposedLayoutINS4_7SwizzleILi3ELi4ELi3EEENS4_18smem_ptr_flag_bitsILi8EEENSP_INS5_IJNSA_ILi8EEESG_EEENS5_IJSG_SB_EEEEEEEvNS4_8identityESW_S16_vS17_EENS_8epilogue10collective6detail29Sm90TmaWarpSpecializedAdapterINS1A_15DefaultEpilogueIaSI_SI_NS19_6thread17LinearCombinationIaLi1EiiLNS1E_9ScaleType4KindE0ELNS_15FloatRoundStyleE2EaEENS1_15EpilogueDefaultEEEEEvvEEEEvNT_6ParamsE,"a",@progbits
	.sectionflags	@""
	.align	4
.nv.constant0._ZN7cutlass13device_kernelINS_4gemm6kernel13GemmUniversalIN4cute5tupleIJiiiiEEENS1_10collective13CollectiveMmaINS1_34MainloopSm90TmaGmmaWarpSpecializedILi7ENS5_IJNS4_1CILi1EEESB_SB_EEENS1_32KernelTmaWarpSpecializedPingpongEEENS5_IJNSA_ILi64EEESF_NSA_ILi128EEEEEEaNS5_IJlSB_lEEEaSI_NS4_8TiledMMAINS4_8MMA_AtomIJNS4_4SM904GMMA26MMA_64x64x32_S32S8S8_SS_TNEEEENS4_6LayoutISC_NS5_IJNSA_ILi0EEESQ_SQ_EEEEENS5_IJNS4_10UnderscoreEST_ST_EEEEENS4_13SM90_TMA_LOADENS4_14ComposedLayoutINS4_7SwizzleILi3ELi4ELi3EEENS4_18smem_ptr_flag_bitsILi8EEENSP_INS5_IJNSA_ILi8EEESG_EEENS5_IJSG_SB_EEEEEEEvNS4_8identityESW_S16_vS17_EENS_8epilogue10collective6detail29Sm90TmaWarpSpecializedAdapterINS1A_15DefaultEpilogueIaSI_SI_NS19_6thread17LinearCombinationIaLi1EiiLNS1E_9ScaleType4KindE0ELNS_15FloatRoundStyleE2EaEENS1_15EpilogueDefaultEEEEEvvEEEEvNT_6ParamsE:
	.zero		1664


//--------------------- SYMBOLS --------------------------

	.type		.nv.reservedSmem.offset0,@object
	.size		.nv.reservedSmem.offset0,0x4
	.type		__assertfail,@function
